//
// Generated by NVIDIA NVVM Compiler
//
// Compiler Build ID: CL-36424714
// Cuda compilation tools, release 13.0, V13.0.88
// Based on NVVM 20.0.0
//

.version 9.0
.target sm_100
.address_size 64

	// .globl	_Z15integrateBodiesP4Bodyfi
// _ZZ15integrateBodiesP4BodyfiE9sharedPos has been demoted

.visible .entry _Z15integrateBodiesP4Bodyfi(
	.param .u64 .ptr .align 1 _Z15integrateBodiesP4Bodyfi_param_0,
	.param .f32 _Z15integrateBodiesP4Bodyfi_param_1,
	.param .u32 _Z15integrateBodiesP4Bodyfi_param_2
)
{
	.reg .pred 	%p<6>;
	.reg .b32 	%r<17>;
	.reg .b32 	%f<4658>;
	.reg .b64 	%rd<9>;
	// demoted variable
	.shared .align 16 .b8 _ZZ15integrateBodiesP4BodyfiE9sharedPos[4096];
	ld.param.u64 	%rd2, [_Z15integrateBodiesP4Bodyfi_param_0];
	ld.param.f32 	%f24, [_Z15integrateBodiesP4Bodyfi_param_1];
	ld.param.u32 	%r10, [_Z15integrateBodiesP4Bodyfi_param_2];
	cvta.to.global.u64 	%rd1, %rd2;
	mov.u32 	%r11, %ctaid.x;
	mov.u32 	%r1, %ntid.x;
	mov.u32 	%r15, %tid.x;
	mad.lo.s32 	%r3, %r11, %r1, %r15;
	setp.ge.s32 	%p1, %r3, %r10;
	@%p1 bra 	$L__BB0_2;
	mul.wide.s32 	%rd3, %r3, 28;
	add.s64 	%rd4, %rd1, %rd3;
	ld.global.f32 	%f4647, [%rd4];
	ld.global.f32 	%f4646, [%rd4+4];
	ld.global.f32 	%f4645, [%rd4+8];
$L__BB0_2:
	mov.u32 	%r12, %nctaid.x;
	shl.b32 	%r13, %r15, 4;
	mov.u32 	%r14, _ZZ15integrateBodiesP4BodyfiE9sharedPos;
	add.s32 	%r4, %r14, %r13;
	neg.s32 	%r16, %r12;
	mov.f32 	%f4657, 0f00000000;
	mov.f32 	%f4656, %f4657;
	mov.f32 	%f4655, %f4657;
$L__BB0_3:
	setp.ge.s32 	%p2, %r15, %r10;
	mov.f32 	%f4651, 0f00000000;
	mov.f32 	%f4652, %f4651;
	mov.f32 	%f4653, %f4651;
	mov.f32 	%f4654, %f4651;
	@%p2 bra 	$L__BB0_5;
	mul.wide.s32 	%rd5, %r15, 28;
	add.s64 	%rd6, %rd1, %rd5;
	ld.global.f32 	%f4651, [%rd6];
	ld.global.f32 	%f4652, [%rd6+4];
	ld.global.f32 	%f4653, [%rd6+8];
	ld.global.f32 	%f4654, [%rd6+12];
$L__BB0_5:
	setp.ge.s32 	%p3, %r3, %r10;
	st.shared.v4.f32 	[%r4], {%f4651, %f4652, %f4653, %f4654};
	bar.sync 	0;
	@%p3 bra 	$L__BB0_7;
	ld.shared.v4.f32 	{%f28, %f29, %f30, %f31}, [_ZZ15integrateBodiesP4BodyfiE9sharedPos];
	sub.f32 	%f32, %f28, %f4647;
	sub.f32 	%f33, %f29, %f4646;
	sub.f32 	%f34, %f30, %f4645;
	mul.f32 	%f35, %f33, %f33;
	fma.rn.f32 	%f36, %f32, %f32, %f35;
	fma.rn.f32 	%f37, %f34, %f34, %f36;
	add.f32 	%f38, %f37, 0f3089705F;
	rsqrt.approx.f32 	%f39, %f38;
	mul.f32 	%f40, %f39, %f39;
	mul.f32 	%f41, %f39, %f40;
	mul.f32 	%f42, %f31, %f41;
	fma.rn.f32 	%f43, %f32, %f42, %f4657;
	fma.rn.f32 	%f44, %f33, %f42, %f4656;
	fma.rn.f32 	%f45, %f34, %f42, %f4655;
	ld.shared.v4.f32 	{%f46, %f47, %f48, %f49}, [_ZZ15integrateBodiesP4BodyfiE9sharedPos+16];
	sub.f32 	%f50, %f46, %f4647;
	sub.f32 	%f51, %f47, %f4646;
	sub.f32 	%f52, %f48, %f4645;
	mul.f32 	%f53, %f51, %f51;
	fma.rn.f32 	%f54, %f50, %f50, %f53;
	fma.rn.f32 	%f55, %f52, %f52, %f54;
	add.f32 	%f56, %f55, 0f3089705F;
	rsqrt.approx.f32 	%f57, %f56;
	mul.f32 	%f58, %f57, %f57;
	mul.f32 	%f59, %f57, %f58;
	mul.f32 	%f60, %f49, %f59;
	fma.rn.f32 	%f61, %f50, %f60, %f43;
	fma.rn.f32 	%f62, %f51, %f60, %f44;
	fma.rn.f32 	%f63, %f52, %f60, %f45;
	ld.shared.v4.f32 	{%f64, %f65, %f66, %f67}, [_ZZ15integrateBodiesP4BodyfiE9sharedPos+32];
	sub.f32 	%f68, %f64, %f4647;
	sub.f32 	%f69, %f65, %f4646;
	sub.f32 	%f70, %f66, %f4645;
	mul.f32 	%f71, %f69, %f69;
	fma.rn.f32 	%f72, %f68, %f68, %f71;
	fma.rn.f32 	%f73, %f70, %f70, %f72;
	add.f32 	%f74, %f73, 0f3089705F;
	rsqrt.approx.f32 	%f75, %f74;
	mul.f32 	%f76, %f75, %f75;
	mul.f32 	%f77, %f75, %f76;
	mul.f32 	%f78, %f67, %f77;
	fma.rn.f32 	%f79, %f68, %f78, %f61;
	fma.rn.f32 	%f80, %f69, %f78, %f62;
	fma.rn.f32 	%f81, %f70, %f78, %f63;
	ld.shared.v4.f32 	{%f82, %f83, %f84, %f85}, [_ZZ15integrateBodiesP4BodyfiE9sharedPos+48];
	sub.f32 	%f86, %f82, %f4647;
	sub.f32 	%f87, %f83, %f4646;
	sub.f32 	%f88, %f84, %f4645;
	mul.f32 	%f89, %f87, %f87;
	fma.rn.f32 	%f90, %f86, %f86, %f89;
	fma.rn.f32 	%f91, %f88, %f88, %f90;
	add.f32 	%f92, %f91, 0f3089705F;
	rsqrt.approx.f32 	%f93, %f92;
	mul.f32 	%f94, %f93, %f93;
	mul.f32 	%f95, %f93, %f94;
	mul.f32 	%f96, %f85, %f95;
	fma.rn.f32 	%f97, %f86, %f96, %f79;
	fma.rn.f32 	%f98, %f87, %f96, %f80;
	fma.rn.f32 	%f99, %f88, %f96, %f81;
	ld.shared.v4.f32 	{%f100, %f101, %f102, %f103}, [_ZZ15integrateBodiesP4BodyfiE9sharedPos+64];
	sub.f32 	%f104, %f100, %f4647;
	sub.f32 	%f105, %f101, %f4646;
	sub.f32 	%f106, %f102, %f4645;
	mul.f32 	%f107, %f105, %f105;
	fma.rn.f32 	%f108, %f104, %f104, %f107;
	fma.rn.f32 	%f109, %f106, %f106, %f108;
	add.f32 	%f110, %f109, 0f3089705F;
	rsqrt.approx.f32 	%f111, %f110;
	mul.f32 	%f112, %f111, %f111;
	mul.f32 	%f113, %f111, %f112;
	mul.f32 	%f114, %f103, %f113;
	fma.rn.f32 	%f115, %f104, %f114, %f97;
	fma.rn.f32 	%f116, %f105, %f114, %f98;
	fma.rn.f32 	%f117, %f106, %f114, %f99;
	ld.shared.v4.f32 	{%f118, %f119, %f120, %f121}, [_ZZ15integrateBodiesP4BodyfiE9sharedPos+80];
	sub.f32 	%f122, %f118, %f4647;
	sub.f32 	%f123, %f119, %f4646;
	sub.f32 	%f124, %f120, %f4645;
	mul.f32 	%f125, %f123, %f123;
	fma.rn.f32 	%f126, %f122, %f122, %f125;
	fma.rn.f32 	%f127, %f124, %f124, %f126;
	add.f32 	%f128, %f127, 0f3089705F;
	rsqrt.approx.f32 	%f129, %f128;
	mul.f32 	%f130, %f129, %f129;
	mul.f32 	%f131, %f129, %f130;
	mul.f32 	%f132, %f121, %f131;
	fma.rn.f32 	%f133, %f122, %f132, %f115;
	fma.rn.f32 	%f134, %f123, %f132, %f116;
	fma.rn.f32 	%f135, %f124, %f132, %f117;
	ld.shared.v4.f32 	{%f136, %f137, %f138, %f139}, [_ZZ15integrateBodiesP4BodyfiE9sharedPos+96];
	sub.f32 	%f140, %f136, %f4647;
	sub.f32 	%f141, %f137, %f4646;
	sub.f32 	%f142, %f138, %f4645;
	mul.f32 	%f143, %f141, %f141;
	fma.rn.f32 	%f144, %f140, %f140, %f143;
	fma.rn.f32 	%f145, %f142, %f142, %f144;
	add.f32 	%f146, %f145, 0f3089705F;
	rsqrt.approx.f32 	%f147, %f146;
	mul.f32 	%f148, %f147, %f147;
	mul.f32 	%f149, %f147, %f148;
	mul.f32 	%f150, %f139, %f149;
	fma.rn.f32 	%f151, %f140, %f150, %f133;
	fma.rn.f32 	%f152, %f141, %f150, %f134;
	fma.rn.f32 	%f153, %f142, %f150, %f135;
	ld.shared.v4.f32 	{%f154, %f155, %f156, %f157}, [_ZZ15integrateBodiesP4BodyfiE9sharedPos+112];
	sub.f32 	%f158, %f154, %f4647;
	sub.f32 	%f159, %f155, %f4646;
	sub.f32 	%f160, %f156, %f4645;
	mul.f32 	%f161, %f159, %f159;
	fma.rn.f32 	%f162, %f158, %f158, %f161;
	fma.rn.f32 	%f163, %f160, %f160, %f162;
	add.f32 	%f164, %f163, 0f3089705F;
	rsqrt.approx.f32 	%f165, %f164;
	mul.f32 	%f166, %f165, %f165;
	mul.f32 	%f167, %f165, %f166;
	mul.f32 	%f168, %f157, %f167;
	fma.rn.f32 	%f169, %f158, %f168, %f151;
	fma.rn.f32 	%f170, %f159, %f168, %f152;
	fma.rn.f32 	%f171, %f160, %f168, %f153;
	ld.shared.v4.f32 	{%f172, %f173, %f174, %f175}, [_ZZ15integrateBodiesP4BodyfiE9sharedPos+128];
	sub.f32 	%f176, %f172, %f4647;
	sub.f32 	%f177, %f173, %f4646;
	sub.f32 	%f178, %f174, %f4645;
	mul.f32 	%f179, %f177, %f177;
	fma.rn.f32 	%f180, %f176, %f176, %f179;
	fma.rn.f32 	%f181, %f178, %f178, %f180;
	add.f32 	%f182, %f181, 0f3089705F;
	rsqrt.approx.f32 	%f183, %f182;
	mul.f32 	%f184, %f183, %f183;
	mul.f32 	%f185, %f183, %f184;
	mul.f32 	%f186, %f175, %f185;
	fma.rn.f32 	%f187, %f176, %f186, %f169;
	fma.rn.f32 	%f188, %f177, %f186, %f170;
	fma.rn.f32 	%f189, %f178, %f186, %f171;
	ld.shared.v4.f32 	{%f190, %f191, %f192, %f193}, [_ZZ15integrateBodiesP4BodyfiE9sharedPos+144];
	sub.f32 	%f194, %f190, %f4647;
	sub.f32 	%f195, %f191, %f4646;
	sub.f32 	%f196, %f192, %f4645;
	mul.f32 	%f197, %f195, %f195;
	fma.rn.f32 	%f198, %f194, %f194, %f197;
	fma.rn.f32 	%f199, %f196, %f196, %f198;
	add.f32 	%f200, %f199, 0f3089705F;
	rsqrt.approx.f32 	%f201, %f200;
	mul.f32 	%f202, %f201, %f201;
	mul.f32 	%f203, %f201, %f202;
	mul.f32 	%f204, %f193, %f203;
	fma.rn.f32 	%f205, %f194, %f204, %f187;
	fma.rn.f32 	%f206, %f195, %f204, %f188;
	fma.rn.f32 	%f207, %f196, %f204, %f189;
	ld.shared.v4.f32 	{%f208, %f209, %f210, %f211}, [_ZZ15integrateBodiesP4BodyfiE9sharedPos+160];
	sub.f32 	%f212, %f208, %f4647;
	sub.f32 	%f213, %f209, %f4646;
	sub.f32 	%f214, %f210, %f4645;
	mul.f32 	%f215, %f213, %f213;
	fma.rn.f32 	%f216, %f212, %f212, %f215;
	fma.rn.f32 	%f217, %f214, %f214, %f216;
	add.f32 	%f218, %f217, 0f3089705F;
	rsqrt.approx.f32 	%f219, %f218;
	mul.f32 	%f220, %f219, %f219;
	mul.f32 	%f221, %f219, %f220;
	mul.f32 	%f222, %f211, %f221;
	fma.rn.f32 	%f223, %f212, %f222, %f205;
	fma.rn.f32 	%f224, %f213, %f222, %f206;
	fma.rn.f32 	%f225, %f214, %f222, %f207;
	ld.shared.v4.f32 	{%f226, %f227, %f228, %f229}, [_ZZ15integrateBodiesP4BodyfiE9sharedPos+176];
	sub.f32 	%f230, %f226, %f4647;
	sub.f32 	%f231, %f227, %f4646;
	sub.f32 	%f232, %f228, %f4645;
	mul.f32 	%f233, %f231, %f231;
	fma.rn.f32 	%f234, %f230, %f230, %f233;
	fma.rn.f32 	%f235, %f232, %f232, %f234;
	add.f32 	%f236, %f235, 0f3089705F;
	rsqrt.approx.f32 	%f237, %f236;
	mul.f32 	%f238, %f237, %f237;
	mul.f32 	%f239, %f237, %f238;
	mul.f32 	%f240, %f229, %f239;
	fma.rn.f32 	%f241, %f230, %f240, %f223;
	fma.rn.f32 	%f242, %f231, %f240, %f224;
	fma.rn.f32 	%f243, %f232, %f240, %f225;
	ld.shared.v4.f32 	{%f244, %f245, %f246, %f247}, [_ZZ15integrateBodiesP4BodyfiE9sharedPos+192];
	sub.f32 	%f248, %f244, %f4647;
	sub.f32 	%f249, %f245, %f4646;
	sub.f32 	%f250, %f246, %f4645;
	mul.f32 	%f251, %f249, %f249;
	fma.rn.f32 	%f252, %f248, %f248, %f251;
	fma.rn.f32 	%f253, %f250, %f250, %f252;
	add.f32 	%f254, %f253, 0f3089705F;
	rsqrt.approx.f32 	%f255, %f254;
	mul.f32 	%f256, %f255, %f255;
	mul.f32 	%f257, %f255, %f256;
	mul.f32 	%f258, %f247, %f257;
	fma.rn.f32 	%f259, %f248, %f258, %f241;
	fma.rn.f32 	%f260, %f249, %f258, %f242;
	fma.rn.f32 	%f261, %f250, %f258, %f243;
	ld.shared.v4.f32 	{%f262, %f263, %f264, %f265}, [_ZZ15integrateBodiesP4BodyfiE9sharedPos+208];
	sub.f32 	%f266, %f262, %f4647;
	sub.f32 	%f267, %f263, %f4646;
	sub.f32 	%f268, %f264, %f4645;
	mul.f32 	%f269, %f267, %f267;
	fma.rn.f32 	%f270, %f266, %f266, %f269;
	fma.rn.f32 	%f271, %f268, %f268, %f270;
	add.f32 	%f272, %f271, 0f3089705F;
	rsqrt.approx.f32 	%f273, %f272;
	mul.f32 	%f274, %f273, %f273;
	mul.f32 	%f275, %f273, %f274;
	mul.f32 	%f276, %f265, %f275;
	fma.rn.f32 	%f277, %f266, %f276, %f259;
	fma.rn.f32 	%f278, %f267, %f276, %f260;
	fma.rn.f32 	%f279, %f268, %f276, %f261;
	ld.shared.v4.f32 	{%f280, %f281, %f282, %f283}, [_ZZ15integrateBodiesP4BodyfiE9sharedPos+224];
	sub.f32 	%f284, %f280, %f4647;
	sub.f32 	%f285, %f281, %f4646;
	sub.f32 	%f286, %f282, %f4645;
	mul.f32 	%f287, %f285, %f285;
	fma.rn.f32 	%f288, %f284, %f284, %f287;
	fma.rn.f32 	%f289, %f286, %f286, %f288;
	add.f32 	%f290, %f289, 0f3089705F;
	rsqrt.approx.f32 	%f291, %f290;
	mul.f32 	%f292, %f291, %f291;
	mul.f32 	%f293, %f291, %f292;
	mul.f32 	%f294, %f283, %f293;
	fma.rn.f32 	%f295, %f284, %f294, %f277;
	fma.rn.f32 	%f296, %f285, %f294, %f278;
	fma.rn.f32 	%f297, %f286, %f294, %f279;
	ld.shared.v4.f32 	{%f298, %f299, %f300, %f301}, [_ZZ15integrateBodiesP4BodyfiE9sharedPos+240];
	sub.f32 	%f302, %f298, %f4647;
	sub.f32 	%f303, %f299, %f4646;
	sub.f32 	%f304, %f300, %f4645;
	mul.f32 	%f305, %f303, %f303;
	fma.rn.f32 	%f306, %f302, %f302, %f305;
	fma.rn.f32 	%f307, %f304, %f304, %f306;
	add.f32 	%f308, %f307, 0f3089705F;
	rsqrt.approx.f32 	%f309, %f308;
	mul.f32 	%f310, %f309, %f309;
	mul.f32 	%f311, %f309, %f310;
	mul.f32 	%f312, %f301, %f311;
	fma.rn.f32 	%f313, %f302, %f312, %f295;
	fma.rn.f32 	%f314, %f303, %f312, %f296;
	fma.rn.f32 	%f315, %f304, %f312, %f297;
	ld.shared.v4.f32 	{%f316, %f317, %f318, %f319}, [_ZZ15integrateBodiesP4BodyfiE9sharedPos+256];
	sub.f32 	%f320, %f316, %f4647;
	sub.f32 	%f321, %f317, %f4646;
	sub.f32 	%f322, %f318, %f4645;
	mul.f32 	%f323, %f321, %f321;
	fma.rn.f32 	%f324, %f320, %f320, %f323;
	fma.rn.f32 	%f325, %f322, %f322, %f324;
	add.f32 	%f326, %f325, 0f3089705F;
	rsqrt.approx.f32 	%f327, %f326;
	mul.f32 	%f328, %f327, %f327;
	mul.f32 	%f329, %f327, %f328;
	mul.f32 	%f330, %f319, %f329;
	fma.rn.f32 	%f331, %f320, %f330, %f313;
	fma.rn.f32 	%f332, %f321, %f330, %f314;
	fma.rn.f32 	%f333, %f322, %f330, %f315;
	ld.shared.v4.f32 	{%f334, %f335, %f336, %f337}, [_ZZ15integrateBodiesP4BodyfiE9sharedPos+272];
	sub.f32 	%f338, %f334, %f4647;
	sub.f32 	%f339, %f335, %f4646;
	sub.f32 	%f340, %f336, %f4645;
	mul.f32 	%f341, %f339, %f339;
	fma.rn.f32 	%f342, %f338, %f338, %f341;
	fma.rn.f32 	%f343, %f340, %f340, %f342;
	add.f32 	%f344, %f343, 0f3089705F;
	rsqrt.approx.f32 	%f345, %f344;
	mul.f32 	%f346, %f345, %f345;
	mul.f32 	%f347, %f345, %f346;
	mul.f32 	%f348, %f337, %f347;
	fma.rn.f32 	%f349, %f338, %f348, %f331;
	fma.rn.f32 	%f350, %f339, %f348, %f332;
	fma.rn.f32 	%f351, %f340, %f348, %f333;
	ld.shared.v4.f32 	{%f352, %f353, %f354, %f355}, [_ZZ15integrateBodiesP4BodyfiE9sharedPos+288];
	sub.f32 	%f356, %f352, %f4647;
	sub.f32 	%f357, %f353, %f4646;
	sub.f32 	%f358, %f354, %f4645;
	mul.f32 	%f359, %f357, %f357;
	fma.rn.f32 	%f360, %f356, %f356, %f359;
	fma.rn.f32 	%f361, %f358, %f358, %f360;
	add.f32 	%f362, %f361, 0f3089705F;
	rsqrt.approx.f32 	%f363, %f362;
	mul.f32 	%f364, %f363, %f363;
	mul.f32 	%f365, %f363, %f364;
	mul.f32 	%f366, %f355, %f365;
	fma.rn.f32 	%f367, %f356, %f366, %f349;
	fma.rn.f32 	%f368, %f357, %f366, %f350;
	fma.rn.f32 	%f369, %f358, %f366, %f351;
	ld.shared.v4.f32 	{%f370, %f371, %f372, %f373}, [_ZZ15integrateBodiesP4BodyfiE9sharedPos+304];
	sub.f32 	%f374, %f370, %f4647;
	sub.f32 	%f375, %f371, %f4646;
	sub.f32 	%f376, %f372, %f4645;
	mul.f32 	%f377, %f375, %f375;
	fma.rn.f32 	%f378, %f374, %f374, %f377;
	fma.rn.f32 	%f379, %f376, %f376, %f378;
	add.f32 	%f380, %f379, 0f3089705F;
	rsqrt.approx.f32 	%f381, %f380;
	mul.f32 	%f382, %f381, %f381;
	mul.f32 	%f383, %f381, %f382;
	mul.f32 	%f384, %f373, %f383;
	fma.rn.f32 	%f385, %f374, %f384, %f367;
	fma.rn.f32 	%f386, %f375, %f384, %f368;
	fma.rn.f32 	%f387, %f376, %f384, %f369;
	ld.shared.v4.f32 	{%f388, %f389, %f390, %f391}, [_ZZ15integrateBodiesP4BodyfiE9sharedPos+320];
	sub.f32 	%f392, %f388, %f4647;
	sub.f32 	%f393, %f389, %f4646;
	sub.f32 	%f394, %f390, %f4645;
	mul.f32 	%f395, %f393, %f393;
	fma.rn.f32 	%f396, %f392, %f392, %f395;
	fma.rn.f32 	%f397, %f394, %f394, %f396;
	add.f32 	%f398, %f397, 0f3089705F;
	rsqrt.approx.f32 	%f399, %f398;
	mul.f32 	%f400, %f399, %f399;
	mul.f32 	%f401, %f399, %f400;
	mul.f32 	%f402, %f391, %f401;
	fma.rn.f32 	%f403, %f392, %f402, %f385;
	fma.rn.f32 	%f404, %f393, %f402, %f386;
	fma.rn.f32 	%f405, %f394, %f402, %f387;
	ld.shared.v4.f32 	{%f406, %f407, %f408, %f409}, [_ZZ15integrateBodiesP4BodyfiE9sharedPos+336];
	sub.f32 	%f410, %f406, %f4647;
	sub.f32 	%f411, %f407, %f4646;
	sub.f32 	%f412, %f408, %f4645;
	mul.f32 	%f413, %f411, %f411;
	fma.rn.f32 	%f414, %f410, %f410, %f413;
	fma.rn.f32 	%f415, %f412, %f412, %f414;
	add.f32 	%f416, %f415, 0f3089705F;
	rsqrt.approx.f32 	%f417, %f416;
	mul.f32 	%f418, %f417, %f417;
	mul.f32 	%f419, %f417, %f418;
	mul.f32 	%f420, %f409, %f419;
	fma.rn.f32 	%f421, %f410, %f420, %f403;
	fma.rn.f32 	%f422, %f411, %f420, %f404;
	fma.rn.f32 	%f423, %f412, %f420, %f405;
	ld.shared.v4.f32 	{%f424, %f425, %f426, %f427}, [_ZZ15integrateBodiesP4BodyfiE9sharedPos+352];
	sub.f32 	%f428, %f424, %f4647;
	sub.f32 	%f429, %f425, %f4646;
	sub.f32 	%f430, %f426, %f4645;
	mul.f32 	%f431, %f429, %f429;
	fma.rn.f32 	%f432, %f428, %f428, %f431;
	fma.rn.f32 	%f433, %f430, %f430, %f432;
	add.f32 	%f434, %f433, 0f3089705F;
	rsqrt.approx.f32 	%f435, %f434;
	mul.f32 	%f436, %f435, %f435;
	mul.f32 	%f437, %f435, %f436;
	mul.f32 	%f438, %f427, %f437;
	fma.rn.f32 	%f439, %f428, %f438, %f421;
	fma.rn.f32 	%f440, %f429, %f438, %f422;
	fma.rn.f32 	%f441, %f430, %f438, %f423;
	ld.shared.v4.f32 	{%f442, %f443, %f444, %f445}, [_ZZ15integrateBodiesP4BodyfiE9sharedPos+368];
	sub.f32 	%f446, %f442, %f4647;
	sub.f32 	%f447, %f443, %f4646;
	sub.f32 	%f448, %f444, %f4645;
	mul.f32 	%f449, %f447, %f447;
	fma.rn.f32 	%f450, %f446, %f446, %f449;
	fma.rn.f32 	%f451, %f448, %f448, %f450;
	add.f32 	%f452, %f451, 0f3089705F;
	rsqrt.approx.f32 	%f453, %f452;
	mul.f32 	%f454, %f453, %f453;
	mul.f32 	%f455, %f453, %f454;
	mul.f32 	%f456, %f445, %f455;
	fma.rn.f32 	%f457, %f446, %f456, %f439;
	fma.rn.f32 	%f458, %f447, %f456, %f440;
	fma.rn.f32 	%f459, %f448, %f456, %f441;
	ld.shared.v4.f32 	{%f460, %f461, %f462, %f463}, [_ZZ15integrateBodiesP4BodyfiE9sharedPos+384];
	sub.f32 	%f464, %f460, %f4647;
	sub.f32 	%f465, %f461, %f4646;
	sub.f32 	%f466, %f462, %f4645;
	mul.f32 	%f467, %f465, %f465;
	fma.rn.f32 	%f468, %f464, %f464, %f467;
	fma.rn.f32 	%f469, %f466, %f466, %f468;
	add.f32 	%f470, %f469, 0f3089705F;
	rsqrt.approx.f32 	%f471, %f470;
	mul.f32 	%f472, %f471, %f471;
	mul.f32 	%f473, %f471, %f472;
	mul.f32 	%f474, %f463, %f473;
	fma.rn.f32 	%f475, %f464, %f474, %f457;
	fma.rn.f32 	%f476, %f465, %f474, %f458;
	fma.rn.f32 	%f477, %f466, %f474, %f459;
	ld.shared.v4.f32 	{%f478, %f479, %f480, %f481}, [_ZZ15integrateBodiesP4BodyfiE9sharedPos+400];
	sub.f32 	%f482, %f478, %f4647;
	sub.f32 	%f483, %f479, %f4646;
	sub.f32 	%f484, %f480, %f4645;
	mul.f32 	%f485, %f483, %f483;
	fma.rn.f32 	%f486, %f482, %f482, %f485;
	fma.rn.f32 	%f487, %f484, %f484, %f486;
	add.f32 	%f488, %f487, 0f3089705F;
	rsqrt.approx.f32 	%f489, %f488;
	mul.f32 	%f490, %f489, %f489;
	mul.f32 	%f491, %f489, %f490;
	mul.f32 	%f492, %f481, %f491;
	fma.rn.f32 	%f493, %f482, %f492, %f475;
	fma.rn.f32 	%f494, %f483, %f492, %f476;
	fma.rn.f32 	%f495, %f484, %f492, %f477;
	ld.shared.v4.f32 	{%f496, %f497, %f498, %f499}, [_ZZ15integrateBodiesP4BodyfiE9sharedPos+416];
	sub.f32 	%f500, %f496, %f4647;
	sub.f32 	%f501, %f497, %f4646;
	sub.f32 	%f502, %f498, %f4645;
	mul.f32 	%f503, %f501, %f501;
	fma.rn.f32 	%f504, %f500, %f500, %f503;
	fma.rn.f32 	%f505, %f502, %f502, %f504;
	add.f32 	%f506, %f505, 0f3089705F;
	rsqrt.approx.f32 	%f507, %f506;
	mul.f32 	%f508, %f507, %f507;
	mul.f32 	%f509, %f507, %f508;
	mul.f32 	%f510, %f499, %f509;
	fma.rn.f32 	%f511, %f500, %f510, %f493;
	fma.rn.f32 	%f512, %f501, %f510, %f494;
	fma.rn.f32 	%f513, %f502, %f510, %f495;
	ld.shared.v4.f32 	{%f514, %f515, %f516, %f517}, [_ZZ15integrateBodiesP4BodyfiE9sharedPos+432];
	sub.f32 	%f518, %f514, %f4647;
	sub.f32 	%f519, %f515, %f4646;
	sub.f32 	%f520, %f516, %f4645;
	mul.f32 	%f521, %f519, %f519;
	fma.rn.f32 	%f522, %f518, %f518, %f521;
	fma.rn.f32 	%f523, %f520, %f520, %f522;
	add.f32 	%f524, %f523, 0f3089705F;
	rsqrt.approx.f32 	%f525, %f524;
	mul.f32 	%f526, %f525, %f525;
	mul.f32 	%f527, %f525, %f526;
	mul.f32 	%f528, %f517, %f527;
	fma.rn.f32 	%f529, %f518, %f528, %f511;
	fma.rn.f32 	%f530, %f519, %f528, %f512;
	fma.rn.f32 	%f531, %f520, %f528, %f513;
	ld.shared.v4.f32 	{%f532, %f533, %f534, %f535}, [_ZZ15integrateBodiesP4BodyfiE9sharedPos+448];
	sub.f32 	%f536, %f532, %f4647;
	sub.f32 	%f537, %f533, %f4646;
	sub.f32 	%f538, %f534, %f4645;
	mul.f32 	%f539, %f537, %f537;
	fma.rn.f32 	%f540, %f536, %f536, %f539;
	fma.rn.f32 	%f541, %f538, %f538, %f540;
	add.f32 	%f542, %f541, 0f3089705F;
	rsqrt.approx.f32 	%f543, %f542;
	mul.f32 	%f544, %f543, %f543;
	mul.f32 	%f545, %f543, %f544;
	mul.f32 	%f546, %f535, %f545;
	fma.rn.f32 	%f547, %f536, %f546, %f529;
	fma.rn.f32 	%f548, %f537, %f546, %f530;
	fma.rn.f32 	%f549, %f538, %f546, %f531;
	ld.shared.v4.f32 	{%f550, %f551, %f552, %f553}, [_ZZ15integrateBodiesP4BodyfiE9sharedPos+464];
	sub.f32 	%f554, %f550, %f4647;
	sub.f32 	%f555, %f551, %f4646;
	sub.f32 	%f556, %f552, %f4645;
	mul.f32 	%f557, %f555, %f555;
	fma.rn.f32 	%f558, %f554, %f554, %f557;
	fma.rn.f32 	%f559, %f556, %f556, %f558;
	add.f32 	%f560, %f559, 0f3089705F;
	rsqrt.approx.f32 	%f561, %f560;
	mul.f32 	%f562, %f561, %f561;
	mul.f32 	%f563, %f561, %f562;
	mul.f32 	%f564, %f553, %f563;
	fma.rn.f32 	%f565, %f554, %f564, %f547;
	fma.rn.f32 	%f566, %f555, %f564, %f548;
	fma.rn.f32 	%f567, %f556, %f564, %f549;
	ld.shared.v4.f32 	{%f568, %f569, %f570, %f571}, [_ZZ15integrateBodiesP4BodyfiE9sharedPos+480];
	sub.f32 	%f572, %f568, %f4647;
	sub.f32 	%f573, %f569, %f4646;
	sub.f32 	%f574, %f570, %f4645;
	mul.f32 	%f575, %f573, %f573;
	fma.rn.f32 	%f576, %f572, %f572, %f575;
	fma.rn.f32 	%f577, %f574, %f574, %f576;
	add.f32 	%f578, %f577, 0f3089705F;
	rsqrt.approx.f32 	%f579, %f578;
	mul.f32 	%f580, %f579, %f579;
	mul.f32 	%f581, %f579, %f580;
	mul.f32 	%f582, %f571, %f581;
	fma.rn.f32 	%f583, %f572, %f582, %f565;
	fma.rn.f32 	%f584, %f573, %f582, %f566;
	fma.rn.f32 	%f585, %f574, %f582, %f567;
	ld.shared.v4.f32 	{%f586, %f587, %f588, %f589}, [_ZZ15integrateBodiesP4BodyfiE9sharedPos+496];
	sub.f32 	%f590, %f586, %f4647;
	sub.f32 	%f591, %f587, %f4646;
	sub.f32 	%f592, %f588, %f4645;
	mul.f32 	%f593, %f591, %f591;
	fma.rn.f32 	%f594, %f590, %f590, %f593;
	fma.rn.f32 	%f595, %f592, %f592, %f594;
	add.f32 	%f596, %f595, 0f3089705F;
	rsqrt.approx.f32 	%f597, %f596;
	mul.f32 	%f598, %f597, %f597;
	mul.f32 	%f599, %f597, %f598;
	mul.f32 	%f600, %f589, %f599;
	fma.rn.f32 	%f601, %f590, %f600, %f583;
	fma.rn.f32 	%f602, %f591, %f600, %f584;
	fma.rn.f32 	%f603, %f592, %f600, %f585;
	ld.shared.v4.f32 	{%f604, %f605, %f606, %f607}, [_ZZ15integrateBodiesP4BodyfiE9sharedPos+512];
	sub.f32 	%f608, %f604, %f4647;
	sub.f32 	%f609, %f605, %f4646;
	sub.f32 	%f610, %f606, %f4645;
	mul.f32 	%f611, %f609, %f609;
	fma.rn.f32 	%f612, %f608, %f608, %f611;
	fma.rn.f32 	%f613, %f610, %f610, %f612;
	add.f32 	%f614, %f613, 0f3089705F;
	rsqrt.approx.f32 	%f615, %f614;
	mul.f32 	%f616, %f615, %f615;
	mul.f32 	%f617, %f615, %f616;
	mul.f32 	%f618, %f607, %f617;
	fma.rn.f32 	%f619, %f608, %f618, %f601;
	fma.rn.f32 	%f620, %f609, %f618, %f602;
	fma.rn.f32 	%f621, %f610, %f618, %f603;
	ld.shared.v4.f32 	{%f622, %f623, %f624, %f625}, [_ZZ15integrateBodiesP4BodyfiE9sharedPos+528];
	sub.f32 	%f626, %f622, %f4647;
	sub.f32 	%f627, %f623, %f4646;
	sub.f32 	%f628, %f624, %f4645;
	mul.f32 	%f629, %f627, %f627;
	fma.rn.f32 	%f630, %f626, %f626, %f629;
	fma.rn.f32 	%f631, %f628, %f628, %f630;
	add.f32 	%f632, %f631, 0f3089705F;
	rsqrt.approx.f32 	%f633, %f632;
	mul.f32 	%f634, %f633, %f633;
	mul.f32 	%f635, %f633, %f634;
	mul.f32 	%f636, %f625, %f635;
	fma.rn.f32 	%f637, %f626, %f636, %f619;
	fma.rn.f32 	%f638, %f627, %f636, %f620;
	fma.rn.f32 	%f639, %f628, %f636, %f621;
	ld.shared.v4.f32 	{%f640, %f641, %f642, %f643}, [_ZZ15integrateBodiesP4BodyfiE9sharedPos+544];
	sub.f32 	%f644, %f640, %f4647;
	sub.f32 	%f645, %f641, %f4646;
	sub.f32 	%f646, %f642, %f4645;
	mul.f32 	%f647, %f645, %f645;
	fma.rn.f32 	%f648, %f644, %f644, %f647;
	fma.rn.f32 	%f649, %f646, %f646, %f648;
	add.f32 	%f650, %f649, 0f3089705F;
	rsqrt.approx.f32 	%f651, %f650;
	mul.f32 	%f652, %f651, %f651;
	mul.f32 	%f653, %f651, %f652;
	mul.f32 	%f654, %f643, %f653;
	fma.rn.f32 	%f655, %f644, %f654, %f637;
	fma.rn.f32 	%f656, %f645, %f654, %f638;
	fma.rn.f32 	%f657, %f646, %f654, %f639;
	ld.shared.v4.f32 	{%f658, %f659, %f660, %f661}, [_ZZ15integrateBodiesP4BodyfiE9sharedPos+560];
	sub.f32 	%f662, %f658, %f4647;
	sub.f32 	%f663, %f659, %f4646;
	sub.f32 	%f664, %f660, %f4645;
	mul.f32 	%f665, %f663, %f663;
	fma.rn.f32 	%f666, %f662, %f662, %f665;
	fma.rn.f32 	%f667, %f664, %f664, %f666;
	add.f32 	%f668, %f667, 0f3089705F;
	rsqrt.approx.f32 	%f669, %f668;
	mul.f32 	%f670, %f669, %f669;
	mul.f32 	%f671, %f669, %f670;
	mul.f32 	%f672, %f661, %f671;
	fma.rn.f32 	%f673, %f662, %f672, %f655;
	fma.rn.f32 	%f674, %f663, %f672, %f656;
	fma.rn.f32 	%f675, %f664, %f672, %f657;
	ld.shared.v4.f32 	{%f676, %f677, %f678, %f679}, [_ZZ15integrateBodiesP4BodyfiE9sharedPos+576];
	sub.f32 	%f680, %f676, %f4647;
	sub.f32 	%f681, %f677, %f4646;
	sub.f32 	%f682, %f678, %f4645;
	mul.f32 	%f683, %f681, %f681;
	fma.rn.f32 	%f684, %f680, %f680, %f683;
	fma.rn.f32 	%f685, %f682, %f682, %f684;
	add.f32 	%f686, %f685, 0f3089705F;
	rsqrt.approx.f32 	%f687, %f686;
	mul.f32 	%f688, %f687, %f687;
	mul.f32 	%f689, %f687, %f688;
	mul.f32 	%f690, %f679, %f689;
	fma.rn.f32 	%f691, %f680, %f690, %f673;
	fma.rn.f32 	%f692, %f681, %f690, %f674;
	fma.rn.f32 	%f693, %f682, %f690, %f675;
	ld.shared.v4.f32 	{%f694, %f695, %f696, %f697}, [_ZZ15integrateBodiesP4BodyfiE9sharedPos+592];
	sub.f32 	%f698, %f694, %f4647;
	sub.f32 	%f699, %f695, %f4646;
	sub.f32 	%f700, %f696, %f4645;
	mul.f32 	%f701, %f699, %f699;
	fma.rn.f32 	%f702, %f698, %f698, %f701;
	fma.rn.f32 	%f703, %f700, %f700, %f702;
	add.f32 	%f704, %f703, 0f3089705F;
	rsqrt.approx.f32 	%f705, %f704;
	mul.f32 	%f706, %f705, %f705;
	mul.f32 	%f707, %f705, %f706;
	mul.f32 	%f708, %f697, %f707;
	fma.rn.f32 	%f709, %f698, %f708, %f691;
	fma.rn.f32 	%f710, %f699, %f708, %f692;
	fma.rn.f32 	%f711, %f700, %f708, %f693;
	ld.shared.v4.f32 	{%f712, %f713, %f714, %f715}, [_ZZ15integrateBodiesP4BodyfiE9sharedPos+608];
	sub.f32 	%f716, %f712, %f4647;
	sub.f32 	%f717, %f713, %f4646;
	sub.f32 	%f718, %f714, %f4645;
	mul.f32 	%f719, %f717, %f717;
	fma.rn.f32 	%f720, %f716, %f716, %f719;
	fma.rn.f32 	%f721, %f718, %f718, %f720;
	add.f32 	%f722, %f721, 0f3089705F;
	rsqrt.approx.f32 	%f723, %f722;
	mul.f32 	%f724, %f723, %f723;
	mul.f32 	%f725, %f723, %f724;
	mul.f32 	%f726, %f715, %f725;
	fma.rn.f32 	%f727, %f716, %f726, %f709;
	fma.rn.f32 	%f728, %f717, %f726, %f710;
	fma.rn.f32 	%f729, %f718, %f726, %f711;
	ld.shared.v4.f32 	{%f730, %f731, %f732, %f733}, [_ZZ15integrateBodiesP4BodyfiE9sharedPos+624];
	sub.f32 	%f734, %f730, %f4647;
	sub.f32 	%f735, %f731, %f4646;
	sub.f32 	%f736, %f732, %f4645;
	mul.f32 	%f737, %f735, %f735;
	fma.rn.f32 	%f738, %f734, %f734, %f737;
	fma.rn.f32 	%f739, %f736, %f736, %f738;
	add.f32 	%f740, %f739, 0f3089705F;
	rsqrt.approx.f32 	%f741, %f740;
	mul.f32 	%f742, %f741, %f741;
	mul.f32 	%f743, %f741, %f742;
	mul.f32 	%f744, %f733, %f743;
	fma.rn.f32 	%f745, %f734, %f744, %f727;
	fma.rn.f32 	%f746, %f735, %f744, %f728;
	fma.rn.f32 	%f747, %f736, %f744, %f729;
	ld.shared.v4.f32 	{%f748, %f749, %f750, %f751}, [_ZZ15integrateBodiesP4BodyfiE9sharedPos+640];
	sub.f32 	%f752, %f748, %f4647;
	sub.f32 	%f753, %f749, %f4646;
	sub.f32 	%f754, %f750, %f4645;
	mul.f32 	%f755, %f753, %f753;
	fma.rn.f32 	%f756, %f752, %f752, %f755;
	fma.rn.f32 	%f757, %f754, %f754, %f756;
	add.f32 	%f758, %f757, 0f3089705F;
	rsqrt.approx.f32 	%f759, %f758;
	mul.f32 	%f760, %f759, %f759;
	mul.f32 	%f761, %f759, %f760;
	mul.f32 	%f762, %f751, %f761;
	fma.rn.f32 	%f763, %f752, %f762, %f745;
	fma.rn.f32 	%f764, %f753, %f762, %f746;
	fma.rn.f32 	%f765, %f754, %f762, %f747;
	ld.shared.v4.f32 	{%f766, %f767, %f768, %f769}, [_ZZ15integrateBodiesP4BodyfiE9sharedPos+656];
	sub.f32 	%f770, %f766, %f4647;
	sub.f32 	%f771, %f767, %f4646;
	sub.f32 	%f772, %f768, %f4645;
	mul.f32 	%f773, %f771, %f771;
	fma.rn.f32 	%f774, %f770, %f770, %f773;
	fma.rn.f32 	%f775, %f772, %f772, %f774;
	add.f32 	%f776, %f775, 0f3089705F;
	rsqrt.approx.f32 	%f777, %f776;
	mul.f32 	%f778, %f777, %f777;
	mul.f32 	%f779, %f777, %f778;
	mul.f32 	%f780, %f769, %f779;
	fma.rn.f32 	%f781, %f770, %f780, %f763;
	fma.rn.f32 	%f782, %f771, %f780, %f764;
	fma.rn.f32 	%f783, %f772, %f780, %f765;
	ld.shared.v4.f32 	{%f784, %f785, %f786, %f787}, [_ZZ15integrateBodiesP4BodyfiE9sharedPos+672];
	sub.f32 	%f788, %f784, %f4647;
	sub.f32 	%f789, %f785, %f4646;
	sub.f32 	%f790, %f786, %f4645;
	mul.f32 	%f791, %f789, %f789;
	fma.rn.f32 	%f792, %f788, %f788, %f791;
	fma.rn.f32 	%f793, %f790, %f790, %f792;
	add.f32 	%f794, %f793, 0f3089705F;
	rsqrt.approx.f32 	%f795, %f794;
	mul.f32 	%f796, %f795, %f795;
	mul.f32 	%f797, %f795, %f796;
	mul.f32 	%f798, %f787, %f797;
	fma.rn.f32 	%f799, %f788, %f798, %f781;
	fma.rn.f32 	%f800, %f789, %f798, %f782;
	fma.rn.f32 	%f801, %f790, %f798, %f783;
	ld.shared.v4.f32 	{%f802, %f803, %f804, %f805}, [_ZZ15integrateBodiesP4BodyfiE9sharedPos+688];
	sub.f32 	%f806, %f802, %f4647;
	sub.f32 	%f807, %f803, %f4646;
	sub.f32 	%f808, %f804, %f4645;
	mul.f32 	%f809, %f807, %f807;
	fma.rn.f32 	%f810, %f806, %f806, %f809;
	fma.rn.f32 	%f811, %f808, %f808, %f810;
	add.f32 	%f812, %f811, 0f3089705F;
	rsqrt.approx.f32 	%f813, %f812;
	mul.f32 	%f814, %f813, %f813;
	mul.f32 	%f815, %f813, %f814;
	mul.f32 	%f816, %f805, %f815;
	fma.rn.f32 	%f817, %f806, %f816, %f799;
	fma.rn.f32 	%f818, %f807, %f816, %f800;
	fma.rn.f32 	%f819, %f808, %f816, %f801;
	ld.shared.v4.f32 	{%f820, %f821, %f822, %f823}, [_ZZ15integrateBodiesP4BodyfiE9sharedPos+704];
	sub.f32 	%f824, %f820, %f4647;
	sub.f32 	%f825, %f821, %f4646;
	sub.f32 	%f826, %f822, %f4645;
	mul.f32 	%f827, %f825, %f825;
	fma.rn.f32 	%f828, %f824, %f824, %f827;
	fma.rn.f32 	%f829, %f826, %f826, %f828;
	add.f32 	%f830, %f829, 0f3089705F;
	rsqrt.approx.f32 	%f831, %f830;
	mul.f32 	%f832, %f831, %f831;
	mul.f32 	%f833, %f831, %f832;
	mul.f32 	%f834, %f823, %f833;
	fma.rn.f32 	%f835, %f824, %f834, %f817;
	fma.rn.f32 	%f836, %f825, %f834, %f818;
	fma.rn.f32 	%f837, %f826, %f834, %f819;
	ld.shared.v4.f32 	{%f838, %f839, %f840, %f841}, [_ZZ15integrateBodiesP4BodyfiE9sharedPos+720];
	sub.f32 	%f842, %f838, %f4647;
	sub.f32 	%f843, %f839, %f4646;
	sub.f32 	%f844, %f840, %f4645;
	mul.f32 	%f845, %f843, %f843;
	fma.rn.f32 	%f846, %f842, %f842, %f845;
	fma.rn.f32 	%f847, %f844, %f844, %f846;
	add.f32 	%f848, %f847, 0f3089705F;
	rsqrt.approx.f32 	%f849, %f848;
	mul.f32 	%f850, %f849, %f849;
	mul.f32 	%f851, %f849, %f850;
	mul.f32 	%f852, %f841, %f851;
	fma.rn.f32 	%f853, %f842, %f852, %f835;
	fma.rn.f32 	%f854, %f843, %f852, %f836;
	fma.rn.f32 	%f855, %f844, %f852, %f837;
	ld.shared.v4.f32 	{%f856, %f857, %f858, %f859}, [_ZZ15integrateBodiesP4BodyfiE9sharedPos+736];
	sub.f32 	%f860, %f856, %f4647;
	sub.f32 	%f861, %f857, %f4646;
	sub.f32 	%f862, %f858, %f4645;
	mul.f32 	%f863, %f861, %f861;
	fma.rn.f32 	%f864, %f860, %f860, %f863;
	fma.rn.f32 	%f865, %f862, %f862, %f864;
	add.f32 	%f866, %f865, 0f3089705F;
	rsqrt.approx.f32 	%f867, %f866;
	mul.f32 	%f868, %f867, %f867;
	mul.f32 	%f869, %f867, %f868;
	mul.f32 	%f870, %f859, %f869;
	fma.rn.f32 	%f871, %f860, %f870, %f853;
	fma.rn.f32 	%f872, %f861, %f870, %f854;
	fma.rn.f32 	%f873, %f862, %f870, %f855;
	ld.shared.v4.f32 	{%f874, %f875, %f876, %f877}, [_ZZ15integrateBodiesP4BodyfiE9sharedPos+752];
	sub.f32 	%f878, %f874, %f4647;
	sub.f32 	%f879, %f875, %f4646;
	sub.f32 	%f880, %f876, %f4645;
	mul.f32 	%f881, %f879, %f879;
	fma.rn.f32 	%f882, %f878, %f878, %f881;
	fma.rn.f32 	%f883, %f880, %f880, %f882;
	add.f32 	%f884, %f883, 0f3089705F;
	rsqrt.approx.f32 	%f885, %f884;
	mul.f32 	%f886, %f885, %f885;
	mul.f32 	%f887, %f885, %f886;
	mul.f32 	%f888, %f877, %f887;
	fma.rn.f32 	%f889, %f878, %f888, %f871;
	fma.rn.f32 	%f890, %f879, %f888, %f872;
	fma.rn.f32 	%f891, %f880, %f888, %f873;
	ld.shared.v4.f32 	{%f892, %f893, %f894, %f895}, [_ZZ15integrateBodiesP4BodyfiE9sharedPos+768];
	sub.f32 	%f896, %f892, %f4647;
	sub.f32 	%f897, %f893, %f4646;
	sub.f32 	%f898, %f894, %f4645;
	mul.f32 	%f899, %f897, %f897;
	fma.rn.f32 	%f900, %f896, %f896, %f899;
	fma.rn.f32 	%f901, %f898, %f898, %f900;
	add.f32 	%f902, %f901, 0f3089705F;
	rsqrt.approx.f32 	%f903, %f902;
	mul.f32 	%f904, %f903, %f903;
	mul.f32 	%f905, %f903, %f904;
	mul.f32 	%f906, %f895, %f905;
	fma.rn.f32 	%f907, %f896, %f906, %f889;
	fma.rn.f32 	%f908, %f897, %f906, %f890;
	fma.rn.f32 	%f909, %f898, %f906, %f891;
	ld.shared.v4.f32 	{%f910, %f911, %f912, %f913}, [_ZZ15integrateBodiesP4BodyfiE9sharedPos+784];
	sub.f32 	%f914, %f910, %f4647;
	sub.f32 	%f915, %f911, %f4646;
	sub.f32 	%f916, %f912, %f4645;
	mul.f32 	%f917, %f915, %f915;
	fma.rn.f32 	%f918, %f914, %f914, %f917;
	fma.rn.f32 	%f919, %f916, %f916, %f918;
	add.f32 	%f920, %f919, 0f3089705F;
	rsqrt.approx.f32 	%f921, %f920;
	mul.f32 	%f922, %f921, %f921;
	mul.f32 	%f923, %f921, %f922;
	mul.f32 	%f924, %f913, %f923;
	fma.rn.f32 	%f925, %f914, %f924, %f907;
	fma.rn.f32 	%f926, %f915, %f924, %f908;
	fma.rn.f32 	%f927, %f916, %f924, %f909;
	ld.shared.v4.f32 	{%f928, %f929, %f930, %f931}, [_ZZ15integrateBodiesP4BodyfiE9sharedPos+800];
	sub.f32 	%f932, %f928, %f4647;
	sub.f32 	%f933, %f929, %f4646;
	sub.f32 	%f934, %f930, %f4645;
	mul.f32 	%f935, %f933, %f933;
	fma.rn.f32 	%f936, %f932, %f932, %f935;
	fma.rn.f32 	%f937, %f934, %f934, %f936;
	add.f32 	%f938, %f937, 0f3089705F;
	rsqrt.approx.f32 	%f939, %f938;
	mul.f32 	%f940, %f939, %f939;
	mul.f32 	%f941, %f939, %f940;
	mul.f32 	%f942, %f931, %f941;
	fma.rn.f32 	%f943, %f932, %f942, %f925;
	fma.rn.f32 	%f944, %f933, %f942, %f926;
	fma.rn.f32 	%f945, %f934, %f942, %f927;
	ld.shared.v4.f32 	{%f946, %f947, %f948, %f949}, [_ZZ15integrateBodiesP4BodyfiE9sharedPos+816];
	sub.f32 	%f950, %f946, %f4647;
	sub.f32 	%f951, %f947, %f4646;
	sub.f32 	%f952, %f948, %f4645;
	mul.f32 	%f953, %f951, %f951;
	fma.rn.f32 	%f954, %f950, %f950, %f953;
	fma.rn.f32 	%f955, %f952, %f952, %f954;
	add.f32 	%f956, %f955, 0f3089705F;
	rsqrt.approx.f32 	%f957, %f956;
	mul.f32 	%f958, %f957, %f957;
	mul.f32 	%f959, %f957, %f958;
	mul.f32 	%f960, %f949, %f959;
	fma.rn.f32 	%f961, %f950, %f960, %f943;
	fma.rn.f32 	%f962, %f951, %f960, %f944;
	fma.rn.f32 	%f963, %f952, %f960, %f945;
	ld.shared.v4.f32 	{%f964, %f965, %f966, %f967}, [_ZZ15integrateBodiesP4BodyfiE9sharedPos+832];
	sub.f32 	%f968, %f964, %f4647;
	sub.f32 	%f969, %f965, %f4646;
	sub.f32 	%f970, %f966, %f4645;
	mul.f32 	%f971, %f969, %f969;
	fma.rn.f32 	%f972, %f968, %f968, %f971;
	fma.rn.f32 	%f973, %f970, %f970, %f972;
	add.f32 	%f974, %f973, 0f3089705F;
	rsqrt.approx.f32 	%f975, %f974;
	mul.f32 	%f976, %f975, %f975;
	mul.f32 	%f977, %f975, %f976;
	mul.f32 	%f978, %f967, %f977;
	fma.rn.f32 	%f979, %f968, %f978, %f961;
	fma.rn.f32 	%f980, %f969, %f978, %f962;
	fma.rn.f32 	%f981, %f970, %f978, %f963;
	ld.shared.v4.f32 	{%f982, %f983, %f984, %f985}, [_ZZ15integrateBodiesP4BodyfiE9sharedPos+848];
	sub.f32 	%f986, %f982, %f4647;
	sub.f32 	%f987, %f983, %f4646;
	sub.f32 	%f988, %f984, %f4645;
	mul.f32 	%f989, %f987, %f987;
	fma.rn.f32 	%f990, %f986, %f986, %f989;
	fma.rn.f32 	%f991, %f988, %f988, %f990;
	add.f32 	%f992, %f991, 0f3089705F;
	rsqrt.approx.f32 	%f993, %f992;
	mul.f32 	%f994, %f993, %f993;
	mul.f32 	%f995, %f993, %f994;
	mul.f32 	%f996, %f985, %f995;
	fma.rn.f32 	%f997, %f986, %f996, %f979;
	fma.rn.f32 	%f998, %f987, %f996, %f980;
	fma.rn.f32 	%f999, %f988, %f996, %f981;
	ld.shared.v4.f32 	{%f1000, %f1001, %f1002, %f1003}, [_ZZ15integrateBodiesP4BodyfiE9sharedPos+864];
	sub.f32 	%f1004, %f1000, %f4647;
	sub.f32 	%f1005, %f1001, %f4646;
	sub.f32 	%f1006, %f1002, %f4645;
	mul.f32 	%f1007, %f1005, %f1005;
	fma.rn.f32 	%f1008, %f1004, %f1004, %f1007;
	fma.rn.f32 	%f1009, %f1006, %f1006, %f1008;
	add.f32 	%f1010, %f1009, 0f3089705F;
	rsqrt.approx.f32 	%f1011, %f1010;
	mul.f32 	%f1012, %f1011, %f1011;
	mul.f32 	%f1013, %f1011, %f1012;
	mul.f32 	%f1014, %f1003, %f1013;
	fma.rn.f32 	%f1015, %f1004, %f1014, %f997;
	fma.rn.f32 	%f1016, %f1005, %f1014, %f998;
	fma.rn.f32 	%f1017, %f1006, %f1014, %f999;
	ld.shared.v4.f32 	{%f1018, %f1019, %f1020, %f1021}, [_ZZ15integrateBodiesP4BodyfiE9sharedPos+880];
	sub.f32 	%f1022, %f1018, %f4647;
	sub.f32 	%f1023, %f1019, %f4646;
	sub.f32 	%f1024, %f1020, %f4645;
	mul.f32 	%f1025, %f1023, %f1023;
	fma.rn.f32 	%f1026, %f1022, %f1022, %f1025;
	fma.rn.f32 	%f1027, %f1024, %f1024, %f1026;
	add.f32 	%f1028, %f1027, 0f3089705F;
	rsqrt.approx.f32 	%f1029, %f1028;
	mul.f32 	%f1030, %f1029, %f1029;
	mul.f32 	%f1031, %f1029, %f1030;
	mul.f32 	%f1032, %f1021, %f1031;
	fma.rn.f32 	%f1033, %f1022, %f1032, %f1015;
	fma.rn.f32 	%f1034, %f1023, %f1032, %f1016;
	fma.rn.f32 	%f1035, %f1024, %f1032, %f1017;
	ld.shared.v4.f32 	{%f1036, %f1037, %f1038, %f1039}, [_ZZ15integrateBodiesP4BodyfiE9sharedPos+896];
	sub.f32 	%f1040, %f1036, %f4647;
	sub.f32 	%f1041, %f1037, %f4646;
	sub.f32 	%f1042, %f1038, %f4645;
	mul.f32 	%f1043, %f1041, %f1041;
	fma.rn.f32 	%f1044, %f1040, %f1040, %f1043;
	fma.rn.f32 	%f1045, %f1042, %f1042, %f1044;
	add.f32 	%f1046, %f1045, 0f3089705F;
	rsqrt.approx.f32 	%f1047, %f1046;
	mul.f32 	%f1048, %f1047, %f1047;
	mul.f32 	%f1049, %f1047, %f1048;
	mul.f32 	%f1050, %f1039, %f1049;
	fma.rn.f32 	%f1051, %f1040, %f1050, %f1033;
	fma.rn.f32 	%f1052, %f1041, %f1050, %f1034;
	fma.rn.f32 	%f1053, %f1042, %f1050, %f1035;
	ld.shared.v4.f32 	{%f1054, %f1055, %f1056, %f1057}, [_ZZ15integrateBodiesP4BodyfiE9sharedPos+912];
	sub.f32 	%f1058, %f1054, %f4647;
	sub.f32 	%f1059, %f1055, %f4646;
	sub.f32 	%f1060, %f1056, %f4645;
	mul.f32 	%f1061, %f1059, %f1059;
	fma.rn.f32 	%f1062, %f1058, %f1058, %f1061;
	fma.rn.f32 	%f1063, %f1060, %f1060, %f1062;
	add.f32 	%f1064, %f1063, 0f3089705F;
	rsqrt.approx.f32 	%f1065, %f1064;
	mul.f32 	%f1066, %f1065, %f1065;
	mul.f32 	%f1067, %f1065, %f1066;
	mul.f32 	%f1068, %f1057, %f1067;
	fma.rn.f32 	%f1069, %f1058, %f1068, %f1051;
	fma.rn.f32 	%f1070, %f1059, %f1068, %f1052;
	fma.rn.f32 	%f1071, %f1060, %f1068, %f1053;
	ld.shared.v4.f32 	{%f1072, %f1073, %f1074, %f1075}, [_ZZ15integrateBodiesP4BodyfiE9sharedPos+928];
	sub.f32 	%f1076, %f1072, %f4647;
	sub.f32 	%f1077, %f1073, %f4646;
	sub.f32 	%f1078, %f1074, %f4645;
	mul.f32 	%f1079, %f1077, %f1077;
	fma.rn.f32 	%f1080, %f1076, %f1076, %f1079;
	fma.rn.f32 	%f1081, %f1078, %f1078, %f1080;
	add.f32 	%f1082, %f1081, 0f3089705F;
	rsqrt.approx.f32 	%f1083, %f1082;
	mul.f32 	%f1084, %f1083, %f1083;
	mul.f32 	%f1085, %f1083, %f1084;
	mul.f32 	%f1086, %f1075, %f1085;
	fma.rn.f32 	%f1087, %f1076, %f1086, %f1069;
	fma.rn.f32 	%f1088, %f1077, %f1086, %f1070;
	fma.rn.f32 	%f1089, %f1078, %f1086, %f1071;
	ld.shared.v4.f32 	{%f1090, %f1091, %f1092, %f1093}, [_ZZ15integrateBodiesP4BodyfiE9sharedPos+944];
	sub.f32 	%f1094, %f1090, %f4647;
	sub.f32 	%f1095, %f1091, %f4646;
	sub.f32 	%f1096, %f1092, %f4645;
	mul.f32 	%f1097, %f1095, %f1095;
	fma.rn.f32 	%f1098, %f1094, %f1094, %f1097;
	fma.rn.f32 	%f1099, %f1096, %f1096, %f1098;
	add.f32 	%f1100, %f1099, 0f3089705F;
	rsqrt.approx.f32 	%f1101, %f1100;
	mul.f32 	%f1102, %f1101, %f1101;
	mul.f32 	%f1103, %f1101, %f1102;
	mul.f32 	%f1104, %f1093, %f1103;
	fma.rn.f32 	%f1105, %f1094, %f1104, %f1087;
	fma.rn.f32 	%f1106, %f1095, %f1104, %f1088;
	fma.rn.f32 	%f1107, %f1096, %f1104, %f1089;
	ld.shared.v4.f32 	{%f1108, %f1109, %f1110, %f1111}, [_ZZ15integrateBodiesP4BodyfiE9sharedPos+960];
	sub.f32 	%f1112, %f1108, %f4647;
	sub.f32 	%f1113, %f1109, %f4646;
	sub.f32 	%f1114, %f1110, %f4645;
	mul.f32 	%f1115, %f1113, %f1113;
	fma.rn.f32 	%f1116, %f1112, %f1112, %f1115;
	fma.rn.f32 	%f1117, %f1114, %f1114, %f1116;
	add.f32 	%f1118, %f1117, 0f3089705F;
	rsqrt.approx.f32 	%f1119, %f1118;
	mul.f32 	%f1120, %f1119, %f1119;
	mul.f32 	%f1121, %f1119, %f1120;
	mul.f32 	%f1122, %f1111, %f1121;
	fma.rn.f32 	%f1123, %f1112, %f1122, %f1105;
	fma.rn.f32 	%f1124, %f1113, %f1122, %f1106;
	fma.rn.f32 	%f1125, %f1114, %f1122, %f1107;
	ld.shared.v4.f32 	{%f1126, %f1127, %f1128, %f1129}, [_ZZ15integrateBodiesP4BodyfiE9sharedPos+976];
	sub.f32 	%f1130, %f1126, %f4647;
	sub.f32 	%f1131, %f1127, %f4646;
	sub.f32 	%f1132, %f1128, %f4645;
	mul.f32 	%f1133, %f1131, %f1131;
	fma.rn.f32 	%f1134, %f1130, %f1130, %f1133;
	fma.rn.f32 	%f1135, %f1132, %f1132, %f1134;
	add.f32 	%f1136, %f1135, 0f3089705F;
	rsqrt.approx.f32 	%f1137, %f1136;
	mul.f32 	%f1138, %f1137, %f1137;
	mul.f32 	%f1139, %f1137, %f1138;
	mul.f32 	%f1140, %f1129, %f1139;
	fma.rn.f32 	%f1141, %f1130, %f1140, %f1123;
	fma.rn.f32 	%f1142, %f1131, %f1140, %f1124;
	fma.rn.f32 	%f1143, %f1132, %f1140, %f1125;
	ld.shared.v4.f32 	{%f1144, %f1145, %f1146, %f1147}, [_ZZ15integrateBodiesP4BodyfiE9sharedPos+992];
	sub.f32 	%f1148, %f1144, %f4647;
	sub.f32 	%f1149, %f1145, %f4646;
	sub.f32 	%f1150, %f1146, %f4645;
	mul.f32 	%f1151, %f1149, %f1149;
	fma.rn.f32 	%f1152, %f1148, %f1148, %f1151;
	fma.rn.f32 	%f1153, %f1150, %f1150, %f1152;
	add.f32 	%f1154, %f1153, 0f3089705F;
	rsqrt.approx.f32 	%f1155, %f1154;
	mul.f32 	%f1156, %f1155, %f1155;
	mul.f32 	%f1157, %f1155, %f1156;
	mul.f32 	%f1158, %f1147, %f1157;
	fma.rn.f32 	%f1159, %f1148, %f1158, %f1141;
	fma.rn.f32 	%f1160, %f1149, %f1158, %f1142;
	fma.rn.f32 	%f1161, %f1150, %f1158, %f1143;
	ld.shared.v4.f32 	{%f1162, %f1163, %f1164, %f1165}, [_ZZ15integrateBodiesP4BodyfiE9sharedPos+1008];
	sub.f32 	%f1166, %f1162, %f4647;
	sub.f32 	%f1167, %f1163, %f4646;
	sub.f32 	%f1168, %f1164, %f4645;
	mul.f32 	%f1169, %f1167, %f1167;
	fma.rn.f32 	%f1170, %f1166, %f1166, %f1169;
	fma.rn.f32 	%f1171, %f1168, %f1168, %f1170;
	add.f32 	%f1172, %f1171, 0f3089705F;
	rsqrt.approx.f32 	%f1173, %f1172;
	mul.f32 	%f1174, %f1173, %f1173;
	mul.f32 	%f1175, %f1173, %f1174;
	mul.f32 	%f1176, %f1165, %f1175;
	fma.rn.f32 	%f1177, %f1166, %f1176, %f1159;
	fma.rn.f32 	%f1178, %f1167, %f1176, %f1160;
	fma.rn.f32 	%f1179, %f1168, %f1176, %f1161;
	ld.shared.v4.f32 	{%f1180, %f1181, %f1182, %f1183}, [_ZZ15integrateBodiesP4BodyfiE9sharedPos+1024];
	sub.f32 	%f1184, %f1180, %f4647;
	sub.f32 	%f1185, %f1181, %f4646;
	sub.f32 	%f1186, %f1182, %f4645;
	mul.f32 	%f1187, %f1185, %f1185;
	fma.rn.f32 	%f1188, %f1184, %f1184, %f1187;
	fma.rn.f32 	%f1189, %f1186, %f1186, %f1188;
	add.f32 	%f1190, %f1189, 0f3089705F;
	rsqrt.approx.f32 	%f1191, %f1190;
	mul.f32 	%f1192, %f1191, %f1191;
	mul.f32 	%f1193, %f1191, %f1192;
	mul.f32 	%f1194, %f1183, %f1193;
	fma.rn.f32 	%f1195, %f1184, %f1194, %f1177;
	fma.rn.f32 	%f1196, %f1185, %f1194, %f1178;
	fma.rn.f32 	%f1197, %f1186, %f1194, %f1179;
	ld.shared.v4.f32 	{%f1198, %f1199, %f1200, %f1201}, [_ZZ15integrateBodiesP4BodyfiE9sharedPos+1040];
	sub.f32 	%f1202, %f1198, %f4647;
	sub.f32 	%f1203, %f1199, %f4646;
	sub.f32 	%f1204, %f1200, %f4645;
	mul.f32 	%f1205, %f1203, %f1203;
	fma.rn.f32 	%f1206, %f1202, %f1202, %f1205;
	fma.rn.f32 	%f1207, %f1204, %f1204, %f1206;
	add.f32 	%f1208, %f1207, 0f3089705F;
	rsqrt.approx.f32 	%f1209, %f1208;
	mul.f32 	%f1210, %f1209, %f1209;
	mul.f32 	%f1211, %f1209, %f1210;
	mul.f32 	%f1212, %f1201, %f1211;
	fma.rn.f32 	%f1213, %f1202, %f1212, %f1195;
	fma.rn.f32 	%f1214, %f1203, %f1212, %f1196;
	fma.rn.f32 	%f1215, %f1204, %f1212, %f1197;
	ld.shared.v4.f32 	{%f1216, %f1217, %f1218, %f1219}, [_ZZ15integrateBodiesP4BodyfiE9sharedPos+1056];
	sub.f32 	%f1220, %f1216, %f4647;
	sub.f32 	%f1221, %f1217, %f4646;
	sub.f32 	%f1222, %f1218, %f4645;
	mul.f32 	%f1223, %f1221, %f1221;
	fma.rn.f32 	%f1224, %f1220, %f1220, %f1223;
	fma.rn.f32 	%f1225, %f1222, %f1222, %f1224;
	add.f32 	%f1226, %f1225, 0f3089705F;
	rsqrt.approx.f32 	%f1227, %f1226;
	mul.f32 	%f1228, %f1227, %f1227;
	mul.f32 	%f1229, %f1227, %f1228;
	mul.f32 	%f1230, %f1219, %f1229;
	fma.rn.f32 	%f1231, %f1220, %f1230, %f1213;
	fma.rn.f32 	%f1232, %f1221, %f1230, %f1214;
	fma.rn.f32 	%f1233, %f1222, %f1230, %f1215;
	ld.shared.v4.f32 	{%f1234, %f1235, %f1236, %f1237}, [_ZZ15integrateBodiesP4BodyfiE9sharedPos+1072];
	sub.f32 	%f1238, %f1234, %f4647;
	sub.f32 	%f1239, %f1235, %f4646;
	sub.f32 	%f1240, %f1236, %f4645;
	mul.f32 	%f1241, %f1239, %f1239;
	fma.rn.f32 	%f1242, %f1238, %f1238, %f1241;
	fma.rn.f32 	%f1243, %f1240, %f1240, %f1242;
	add.f32 	%f1244, %f1243, 0f3089705F;
	rsqrt.approx.f32 	%f1245, %f1244;
	mul.f32 	%f1246, %f1245, %f1245;
	mul.f32 	%f1247, %f1245, %f1246;
	mul.f32 	%f1248, %f1237, %f1247;
	fma.rn.f32 	%f1249, %f1238, %f1248, %f1231;
	fma.rn.f32 	%f1250, %f1239, %f1248, %f1232;
	fma.rn.f32 	%f1251, %f1240, %f1248, %f1233;
	ld.shared.v4.f32 	{%f1252, %f1253, %f1254, %f1255}, [_ZZ15integrateBodiesP4BodyfiE9sharedPos+1088];
	sub.f32 	%f1256, %f1252, %f4647;
	sub.f32 	%f1257, %f1253, %f4646;
	sub.f32 	%f1258, %f1254, %f4645;
	mul.f32 	%f1259, %f1257, %f1257;
	fma.rn.f32 	%f1260, %f1256, %f1256, %f1259;
	fma.rn.f32 	%f1261, %f1258, %f1258, %f1260;
	add.f32 	%f1262, %f1261, 0f3089705F;
	rsqrt.approx.f32 	%f1263, %f1262;
	mul.f32 	%f1264, %f1263, %f1263;
	mul.f32 	%f1265, %f1263, %f1264;
	mul.f32 	%f1266, %f1255, %f1265;
	fma.rn.f32 	%f1267, %f1256, %f1266, %f1249;
	fma.rn.f32 	%f1268, %f1257, %f1266, %f1250;
	fma.rn.f32 	%f1269, %f1258, %f1266, %f1251;
	ld.shared.v4.f32 	{%f1270, %f1271, %f1272, %f1273}, [_ZZ15integrateBodiesP4BodyfiE9sharedPos+1104];
	sub.f32 	%f1274, %f1270, %f4647;
	sub.f32 	%f1275, %f1271, %f4646;
	sub.f32 	%f1276, %f1272, %f4645;
	mul.f32 	%f1277, %f1275, %f1275;
	fma.rn.f32 	%f1278, %f1274, %f1274, %f1277;
	fma.rn.f32 	%f1279, %f1276, %f1276, %f1278;
	add.f32 	%f1280, %f1279, 0f3089705F;
	rsqrt.approx.f32 	%f1281, %f1280;
	mul.f32 	%f1282, %f1281, %f1281;
	mul.f32 	%f1283, %f1281, %f1282;
	mul.f32 	%f1284, %f1273, %f1283;
	fma.rn.f32 	%f1285, %f1274, %f1284, %f1267;
	fma.rn.f32 	%f1286, %f1275, %f1284, %f1268;
	fma.rn.f32 	%f1287, %f1276, %f1284, %f1269;
	ld.shared.v4.f32 	{%f1288, %f1289, %f1290, %f1291}, [_ZZ15integrateBodiesP4BodyfiE9sharedPos+1120];
	sub.f32 	%f1292, %f1288, %f4647;
	sub.f32 	%f1293, %f1289, %f4646;
	sub.f32 	%f1294, %f1290, %f4645;
	mul.f32 	%f1295, %f1293, %f1293;
	fma.rn.f32 	%f1296, %f1292, %f1292, %f1295;
	fma.rn.f32 	%f1297, %f1294, %f1294, %f1296;
	add.f32 	%f1298, %f1297, 0f3089705F;
	rsqrt.approx.f32 	%f1299, %f1298;
	mul.f32 	%f1300, %f1299, %f1299;
	mul.f32 	%f1301, %f1299, %f1300;
	mul.f32 	%f1302, %f1291, %f1301;
	fma.rn.f32 	%f1303, %f1292, %f1302, %f1285;
	fma.rn.f32 	%f1304, %f1293, %f1302, %f1286;
	fma.rn.f32 	%f1305, %f1294, %f1302, %f1287;
	ld.shared.v4.f32 	{%f1306, %f1307, %f1308, %f1309}, [_ZZ15integrateBodiesP4BodyfiE9sharedPos+1136];
	sub.f32 	%f1310, %f1306, %f4647;
	sub.f32 	%f1311, %f1307, %f4646;
	sub.f32 	%f1312, %f1308, %f4645;
	mul.f32 	%f1313, %f1311, %f1311;
	fma.rn.f32 	%f1314, %f1310, %f1310, %f1313;
	fma.rn.f32 	%f1315, %f1312, %f1312, %f1314;
	add.f32 	%f1316, %f1315, 0f3089705F;
	rsqrt.approx.f32 	%f1317, %f1316;
	mul.f32 	%f1318, %f1317, %f1317;
	mul.f32 	%f1319, %f1317, %f1318;
	mul.f32 	%f1320, %f1309, %f1319;
	fma.rn.f32 	%f1321, %f1310, %f1320, %f1303;
	fma.rn.f32 	%f1322, %f1311, %f1320, %f1304;
	fma.rn.f32 	%f1323, %f1312, %f1320, %f1305;
	ld.shared.v4.f32 	{%f1324, %f1325, %f1326, %f1327}, [_ZZ15integrateBodiesP4BodyfiE9sharedPos+1152];
	sub.f32 	%f1328, %f1324, %f4647;
	sub.f32 	%f1329, %f1325, %f4646;
	sub.f32 	%f1330, %f1326, %f4645;
	mul.f32 	%f1331, %f1329, %f1329;
	fma.rn.f32 	%f1332, %f1328, %f1328, %f1331;
	fma.rn.f32 	%f1333, %f1330, %f1330, %f1332;
	add.f32 	%f1334, %f1333, 0f3089705F;
	rsqrt.approx.f32 	%f1335, %f1334;
	mul.f32 	%f1336, %f1335, %f1335;
	mul.f32 	%f1337, %f1335, %f1336;
	mul.f32 	%f1338, %f1327, %f1337;
	fma.rn.f32 	%f1339, %f1328, %f1338, %f1321;
	fma.rn.f32 	%f1340, %f1329, %f1338, %f1322;
	fma.rn.f32 	%f1341, %f1330, %f1338, %f1323;
	ld.shared.v4.f32 	{%f1342, %f1343, %f1344, %f1345}, [_ZZ15integrateBodiesP4BodyfiE9sharedPos+1168];
	sub.f32 	%f1346, %f1342, %f4647;
	sub.f32 	%f1347, %f1343, %f4646;
	sub.f32 	%f1348, %f1344, %f4645;
	mul.f32 	%f1349, %f1347, %f1347;
	fma.rn.f32 	%f1350, %f1346, %f1346, %f1349;
	fma.rn.f32 	%f1351, %f1348, %f1348, %f1350;
	add.f32 	%f1352, %f1351, 0f3089705F;
	rsqrt.approx.f32 	%f1353, %f1352;
	mul.f32 	%f1354, %f1353, %f1353;
	mul.f32 	%f1355, %f1353, %f1354;
	mul.f32 	%f1356, %f1345, %f1355;
	fma.rn.f32 	%f1357, %f1346, %f1356, %f1339;
	fma.rn.f32 	%f1358, %f1347, %f1356, %f1340;
	fma.rn.f32 	%f1359, %f1348, %f1356, %f1341;
	ld.shared.v4.f32 	{%f1360, %f1361, %f1362, %f1363}, [_ZZ15integrateBodiesP4BodyfiE9sharedPos+1184];
	sub.f32 	%f1364, %f1360, %f4647;
	sub.f32 	%f1365, %f1361, %f4646;
	sub.f32 	%f1366, %f1362, %f4645;
	mul.f32 	%f1367, %f1365, %f1365;
	fma.rn.f32 	%f1368, %f1364, %f1364, %f1367;
	fma.rn.f32 	%f1369, %f1366, %f1366, %f1368;
	add.f32 	%f1370, %f1369, 0f3089705F;
	rsqrt.approx.f32 	%f1371, %f1370;
	mul.f32 	%f1372, %f1371, %f1371;
	mul.f32 	%f1373, %f1371, %f1372;
	mul.f32 	%f1374, %f1363, %f1373;
	fma.rn.f32 	%f1375, %f1364, %f1374, %f1357;
	fma.rn.f32 	%f1376, %f1365, %f1374, %f1358;
	fma.rn.f32 	%f1377, %f1366, %f1374, %f1359;
	ld.shared.v4.f32 	{%f1378, %f1379, %f1380, %f1381}, [_ZZ15integrateBodiesP4BodyfiE9sharedPos+1200];
	sub.f32 	%f1382, %f1378, %f4647;
	sub.f32 	%f1383, %f1379, %f4646;
	sub.f32 	%f1384, %f1380, %f4645;
	mul.f32 	%f1385, %f1383, %f1383;
	fma.rn.f32 	%f1386, %f1382, %f1382, %f1385;
	fma.rn.f32 	%f1387, %f1384, %f1384, %f1386;
	add.f32 	%f1388, %f1387, 0f3089705F;
	rsqrt.approx.f32 	%f1389, %f1388;
	mul.f32 	%f1390, %f1389, %f1389;
	mul.f32 	%f1391, %f1389, %f1390;
	mul.f32 	%f1392, %f1381, %f1391;
	fma.rn.f32 	%f1393, %f1382, %f1392, %f1375;
	fma.rn.f32 	%f1394, %f1383, %f1392, %f1376;
	fma.rn.f32 	%f1395, %f1384, %f1392, %f1377;
	ld.shared.v4.f32 	{%f1396, %f1397, %f1398, %f1399}, [_ZZ15integrateBodiesP4BodyfiE9sharedPos+1216];
	sub.f32 	%f1400, %f1396, %f4647;
	sub.f32 	%f1401, %f1397, %f4646;
	sub.f32 	%f1402, %f1398, %f4645;
	mul.f32 	%f1403, %f1401, %f1401;
	fma.rn.f32 	%f1404, %f1400, %f1400, %f1403;
	fma.rn.f32 	%f1405, %f1402, %f1402, %f1404;
	add.f32 	%f1406, %f1405, 0f3089705F;
	rsqrt.approx.f32 	%f1407, %f1406;
	mul.f32 	%f1408, %f1407, %f1407;
	mul.f32 	%f1409, %f1407, %f1408;
	mul.f32 	%f1410, %f1399, %f1409;
	fma.rn.f32 	%f1411, %f1400, %f1410, %f1393;
	fma.rn.f32 	%f1412, %f1401, %f1410, %f1394;
	fma.rn.f32 	%f1413, %f1402, %f1410, %f1395;
	ld.shared.v4.f32 	{%f1414, %f1415, %f1416, %f1417}, [_ZZ15integrateBodiesP4BodyfiE9sharedPos+1232];
	sub.f32 	%f1418, %f1414, %f4647;
	sub.f32 	%f1419, %f1415, %f4646;
	sub.f32 	%f1420, %f1416, %f4645;
	mul.f32 	%f1421, %f1419, %f1419;
	fma.rn.f32 	%f1422, %f1418, %f1418, %f1421;
	fma.rn.f32 	%f1423, %f1420, %f1420, %f1422;
	add.f32 	%f1424, %f1423, 0f3089705F;
	rsqrt.approx.f32 	%f1425, %f1424;
	mul.f32 	%f1426, %f1425, %f1425;
	mul.f32 	%f1427, %f1425, %f1426;
	mul.f32 	%f1428, %f1417, %f1427;
	fma.rn.f32 	%f1429, %f1418, %f1428, %f1411;
	fma.rn.f32 	%f1430, %f1419, %f1428, %f1412;
	fma.rn.f32 	%f1431, %f1420, %f1428, %f1413;
	ld.shared.v4.f32 	{%f1432, %f1433, %f1434, %f1435}, [_ZZ15integrateBodiesP4BodyfiE9sharedPos+1248];
	sub.f32 	%f1436, %f1432, %f4647;
	sub.f32 	%f1437, %f1433, %f4646;
	sub.f32 	%f1438, %f1434, %f4645;
	mul.f32 	%f1439, %f1437, %f1437;
	fma.rn.f32 	%f1440, %f1436, %f1436, %f1439;
	fma.rn.f32 	%f1441, %f1438, %f1438, %f1440;
	add.f32 	%f1442, %f1441, 0f3089705F;
	rsqrt.approx.f32 	%f1443, %f1442;
	mul.f32 	%f1444, %f1443, %f1443;
	mul.f32 	%f1445, %f1443, %f1444;
	mul.f32 	%f1446, %f1435, %f1445;
	fma.rn.f32 	%f1447, %f1436, %f1446, %f1429;
	fma.rn.f32 	%f1448, %f1437, %f1446, %f1430;
	fma.rn.f32 	%f1449, %f1438, %f1446, %f1431;
	ld.shared.v4.f32 	{%f1450, %f1451, %f1452, %f1453}, [_ZZ15integrateBodiesP4BodyfiE9sharedPos+1264];
	sub.f32 	%f1454, %f1450, %f4647;
	sub.f32 	%f1455, %f1451, %f4646;
	sub.f32 	%f1456, %f1452, %f4645;
	mul.f32 	%f1457, %f1455, %f1455;
	fma.rn.f32 	%f1458, %f1454, %f1454, %f1457;
	fma.rn.f32 	%f1459, %f1456, %f1456, %f1458;
	add.f32 	%f1460, %f1459, 0f3089705F;
	rsqrt.approx.f32 	%f1461, %f1460;
	mul.f32 	%f1462, %f1461, %f1461;
	mul.f32 	%f1463, %f1461, %f1462;
	mul.f32 	%f1464, %f1453, %f1463;
	fma.rn.f32 	%f1465, %f1454, %f1464, %f1447;
	fma.rn.f32 	%f1466, %f1455, %f1464, %f1448;
	fma.rn.f32 	%f1467, %f1456, %f1464, %f1449;
	ld.shared.v4.f32 	{%f1468, %f1469, %f1470, %f1471}, [_ZZ15integrateBodiesP4BodyfiE9sharedPos+1280];
	sub.f32 	%f1472, %f1468, %f4647;
	sub.f32 	%f1473, %f1469, %f4646;
	sub.f32 	%f1474, %f1470, %f4645;
	mul.f32 	%f1475, %f1473, %f1473;
	fma.rn.f32 	%f1476, %f1472, %f1472, %f1475;
	fma.rn.f32 	%f1477, %f1474, %f1474, %f1476;
	add.f32 	%f1478, %f1477, 0f3089705F;
	rsqrt.approx.f32 	%f1479, %f1478;
	mul.f32 	%f1480, %f1479, %f1479;
	mul.f32 	%f1481, %f1479, %f1480;
	mul.f32 	%f1482, %f1471, %f1481;
	fma.rn.f32 	%f1483, %f1472, %f1482, %f1465;
	fma.rn.f32 	%f1484, %f1473, %f1482, %f1466;
	fma.rn.f32 	%f1485, %f1474, %f1482, %f1467;
	ld.shared.v4.f32 	{%f1486, %f1487, %f1488, %f1489}, [_ZZ15integrateBodiesP4BodyfiE9sharedPos+1296];
	sub.f32 	%f1490, %f1486, %f4647;
	sub.f32 	%f1491, %f1487, %f4646;
	sub.f32 	%f1492, %f1488, %f4645;
	mul.f32 	%f1493, %f1491, %f1491;
	fma.rn.f32 	%f1494, %f1490, %f1490, %f1493;
	fma.rn.f32 	%f1495, %f1492, %f1492, %f1494;
	add.f32 	%f1496, %f1495, 0f3089705F;
	rsqrt.approx.f32 	%f1497, %f1496;
	mul.f32 	%f1498, %f1497, %f1497;
	mul.f32 	%f1499, %f1497, %f1498;
	mul.f32 	%f1500, %f1489, %f1499;
	fma.rn.f32 	%f1501, %f1490, %f1500, %f1483;
	fma.rn.f32 	%f1502, %f1491, %f1500, %f1484;
	fma.rn.f32 	%f1503, %f1492, %f1500, %f1485;
	ld.shared.v4.f32 	{%f1504, %f1505, %f1506, %f1507}, [_ZZ15integrateBodiesP4BodyfiE9sharedPos+1312];
	sub.f32 	%f1508, %f1504, %f4647;
	sub.f32 	%f1509, %f1505, %f4646;
	sub.f32 	%f1510, %f1506, %f4645;
	mul.f32 	%f1511, %f1509, %f1509;
	fma.rn.f32 	%f1512, %f1508, %f1508, %f1511;
	fma.rn.f32 	%f1513, %f1510, %f1510, %f1512;
	add.f32 	%f1514, %f1513, 0f3089705F;
	rsqrt.approx.f32 	%f1515, %f1514;
	mul.f32 	%f1516, %f1515, %f1515;
	mul.f32 	%f1517, %f1515, %f1516;
	mul.f32 	%f1518, %f1507, %f1517;
	fma.rn.f32 	%f1519, %f1508, %f1518, %f1501;
	fma.rn.f32 	%f1520, %f1509, %f1518, %f1502;
	fma.rn.f32 	%f1521, %f1510, %f1518, %f1503;
	ld.shared.v4.f32 	{%f1522, %f1523, %f1524, %f1525}, [_ZZ15integrateBodiesP4BodyfiE9sharedPos+1328];
	sub.f32 	%f1526, %f1522, %f4647;
	sub.f32 	%f1527, %f1523, %f4646;
	sub.f32 	%f1528, %f1524, %f4645;
	mul.f32 	%f1529, %f1527, %f1527;
	fma.rn.f32 	%f1530, %f1526, %f1526, %f1529;
	fma.rn.f32 	%f1531, %f1528, %f1528, %f1530;
	add.f32 	%f1532, %f1531, 0f3089705F;
	rsqrt.approx.f32 	%f1533, %f1532;
	mul.f32 	%f1534, %f1533, %f1533;
	mul.f32 	%f1535, %f1533, %f1534;
	mul.f32 	%f1536, %f1525, %f1535;
	fma.rn.f32 	%f1537, %f1526, %f1536, %f1519;
	fma.rn.f32 	%f1538, %f1527, %f1536, %f1520;
	fma.rn.f32 	%f1539, %f1528, %f1536, %f1521;
	ld.shared.v4.f32 	{%f1540, %f1541, %f1542, %f1543}, [_ZZ15integrateBodiesP4BodyfiE9sharedPos+1344];
	sub.f32 	%f1544, %f1540, %f4647;
	sub.f32 	%f1545, %f1541, %f4646;
	sub.f32 	%f1546, %f1542, %f4645;
	mul.f32 	%f1547, %f1545, %f1545;
	fma.rn.f32 	%f1548, %f1544, %f1544, %f1547;
	fma.rn.f32 	%f1549, %f1546, %f1546, %f1548;
	add.f32 	%f1550, %f1549, 0f3089705F;
	rsqrt.approx.f32 	%f1551, %f1550;
	mul.f32 	%f1552, %f1551, %f1551;
	mul.f32 	%f1553, %f1551, %f1552;
	mul.f32 	%f1554, %f1543, %f1553;
	fma.rn.f32 	%f1555, %f1544, %f1554, %f1537;
	fma.rn.f32 	%f1556, %f1545, %f1554, %f1538;
	fma.rn.f32 	%f1557, %f1546, %f1554, %f1539;
	ld.shared.v4.f32 	{%f1558, %f1559, %f1560, %f1561}, [_ZZ15integrateBodiesP4BodyfiE9sharedPos+1360];
	sub.f32 	%f1562, %f1558, %f4647;
	sub.f32 	%f1563, %f1559, %f4646;
	sub.f32 	%f1564, %f1560, %f4645;
	mul.f32 	%f1565, %f1563, %f1563;
	fma.rn.f32 	%f1566, %f1562, %f1562, %f1565;
	fma.rn.f32 	%f1567, %f1564, %f1564, %f1566;
	add.f32 	%f1568, %f1567, 0f3089705F;
	rsqrt.approx.f32 	%f1569, %f1568;
	mul.f32 	%f1570, %f1569, %f1569;
	mul.f32 	%f1571, %f1569, %f1570;
	mul.f32 	%f1572, %f1561, %f1571;
	fma.rn.f32 	%f1573, %f1562, %f1572, %f1555;
	fma.rn.f32 	%f1574, %f1563, %f1572, %f1556;
	fma.rn.f32 	%f1575, %f1564, %f1572, %f1557;
	ld.shared.v4.f32 	{%f1576, %f1577, %f1578, %f1579}, [_ZZ15integrateBodiesP4BodyfiE9sharedPos+1376];
	sub.f32 	%f1580, %f1576, %f4647;
	sub.f32 	%f1581, %f1577, %f4646;
	sub.f32 	%f1582, %f1578, %f4645;
	mul.f32 	%f1583, %f1581, %f1581;
	fma.rn.f32 	%f1584, %f1580, %f1580, %f1583;
	fma.rn.f32 	%f1585, %f1582, %f1582, %f1584;
	add.f32 	%f1586, %f1585, 0f3089705F;
	rsqrt.approx.f32 	%f1587, %f1586;
	mul.f32 	%f1588, %f1587, %f1587;
	mul.f32 	%f1589, %f1587, %f1588;
	mul.f32 	%f1590, %f1579, %f1589;
	fma.rn.f32 	%f1591, %f1580, %f1590, %f1573;
	fma.rn.f32 	%f1592, %f1581, %f1590, %f1574;
	fma.rn.f32 	%f1593, %f1582, %f1590, %f1575;
	ld.shared.v4.f32 	{%f1594, %f1595, %f1596, %f1597}, [_ZZ15integrateBodiesP4BodyfiE9sharedPos+1392];
	sub.f32 	%f1598, %f1594, %f4647;
	sub.f32 	%f1599, %f1595, %f4646;
	sub.f32 	%f1600, %f1596, %f4645;
	mul.f32 	%f1601, %f1599, %f1599;
	fma.rn.f32 	%f1602, %f1598, %f1598, %f1601;
	fma.rn.f32 	%f1603, %f1600, %f1600, %f1602;
	add.f32 	%f1604, %f1603, 0f3089705F;
	rsqrt.approx.f32 	%f1605, %f1604;
	mul.f32 	%f1606, %f1605, %f1605;
	mul.f32 	%f1607, %f1605, %f1606;
	mul.f32 	%f1608, %f1597, %f1607;
	fma.rn.f32 	%f1609, %f1598, %f1608, %f1591;
	fma.rn.f32 	%f1610, %f1599, %f1608, %f1592;
	fma.rn.f32 	%f1611, %f1600, %f1608, %f1593;
	ld.shared.v4.f32 	{%f1612, %f1613, %f1614, %f1615}, [_ZZ15integrateBodiesP4BodyfiE9sharedPos+1408];
	sub.f32 	%f1616, %f1612, %f4647;
	sub.f32 	%f1617, %f1613, %f4646;
	sub.f32 	%f1618, %f1614, %f4645;
	mul.f32 	%f1619, %f1617, %f1617;
	fma.rn.f32 	%f1620, %f1616, %f1616, %f1619;
	fma.rn.f32 	%f1621, %f1618, %f1618, %f1620;
	add.f32 	%f1622, %f1621, 0f3089705F;
	rsqrt.approx.f32 	%f1623, %f1622;
	mul.f32 	%f1624, %f1623, %f1623;
	mul.f32 	%f1625, %f1623, %f1624;
	mul.f32 	%f1626, %f1615, %f1625;
	fma.rn.f32 	%f1627, %f1616, %f1626, %f1609;
	fma.rn.f32 	%f1628, %f1617, %f1626, %f1610;
	fma.rn.f32 	%f1629, %f1618, %f1626, %f1611;
	ld.shared.v4.f32 	{%f1630, %f1631, %f1632, %f1633}, [_ZZ15integrateBodiesP4BodyfiE9sharedPos+1424];
	sub.f32 	%f1634, %f1630, %f4647;
	sub.f32 	%f1635, %f1631, %f4646;
	sub.f32 	%f1636, %f1632, %f4645;
	mul.f32 	%f1637, %f1635, %f1635;
	fma.rn.f32 	%f1638, %f1634, %f1634, %f1637;
	fma.rn.f32 	%f1639, %f1636, %f1636, %f1638;
	add.f32 	%f1640, %f1639, 0f3089705F;
	rsqrt.approx.f32 	%f1641, %f1640;
	mul.f32 	%f1642, %f1641, %f1641;
	mul.f32 	%f1643, %f1641, %f1642;
	mul.f32 	%f1644, %f1633, %f1643;
	fma.rn.f32 	%f1645, %f1634, %f1644, %f1627;
	fma.rn.f32 	%f1646, %f1635, %f1644, %f1628;
	fma.rn.f32 	%f1647, %f1636, %f1644, %f1629;
	ld.shared.v4.f32 	{%f1648, %f1649, %f1650, %f1651}, [_ZZ15integrateBodiesP4BodyfiE9sharedPos+1440];
	sub.f32 	%f1652, %f1648, %f4647;
	sub.f32 	%f1653, %f1649, %f4646;
	sub.f32 	%f1654, %f1650, %f4645;
	mul.f32 	%f1655, %f1653, %f1653;
	fma.rn.f32 	%f1656, %f1652, %f1652, %f1655;
	fma.rn.f32 	%f1657, %f1654, %f1654, %f1656;
	add.f32 	%f1658, %f1657, 0f3089705F;
	rsqrt.approx.f32 	%f1659, %f1658;
	mul.f32 	%f1660, %f1659, %f1659;
	mul.f32 	%f1661, %f1659, %f1660;
	mul.f32 	%f1662, %f1651, %f1661;
	fma.rn.f32 	%f1663, %f1652, %f1662, %f1645;
	fma.rn.f32 	%f1664, %f1653, %f1662, %f1646;
	fma.rn.f32 	%f1665, %f1654, %f1662, %f1647;
	ld.shared.v4.f32 	{%f1666, %f1667, %f1668, %f1669}, [_ZZ15integrateBodiesP4BodyfiE9sharedPos+1456];
	sub.f32 	%f1670, %f1666, %f4647;
	sub.f32 	%f1671, %f1667, %f4646;
	sub.f32 	%f1672, %f1668, %f4645;
	mul.f32 	%f1673, %f1671, %f1671;
	fma.rn.f32 	%f1674, %f1670, %f1670, %f1673;
	fma.rn.f32 	%f1675, %f1672, %f1672, %f1674;
	add.f32 	%f1676, %f1675, 0f3089705F;
	rsqrt.approx.f32 	%f1677, %f1676;
	mul.f32 	%f1678, %f1677, %f1677;
	mul.f32 	%f1679, %f1677, %f1678;
	mul.f32 	%f1680, %f1669, %f1679;
	fma.rn.f32 	%f1681, %f1670, %f1680, %f1663;
	fma.rn.f32 	%f1682, %f1671, %f1680, %f1664;
	fma.rn.f32 	%f1683, %f1672, %f1680, %f1665;
	ld.shared.v4.f32 	{%f1684, %f1685, %f1686, %f1687}, [_ZZ15integrateBodiesP4BodyfiE9sharedPos+1472];
	sub.f32 	%f1688, %f1684, %f4647;
	sub.f32 	%f1689, %f1685, %f4646;
	sub.f32 	%f1690, %f1686, %f4645;
	mul.f32 	%f1691, %f1689, %f1689;
	fma.rn.f32 	%f1692, %f1688, %f1688, %f1691;
	fma.rn.f32 	%f1693, %f1690, %f1690, %f1692;
	add.f32 	%f1694, %f1693, 0f3089705F;
	rsqrt.approx.f32 	%f1695, %f1694;
	mul.f32 	%f1696, %f1695, %f1695;
	mul.f32 	%f1697, %f1695, %f1696;
	mul.f32 	%f1698, %f1687, %f1697;
	fma.rn.f32 	%f1699, %f1688, %f1698, %f1681;
	fma.rn.f32 	%f1700, %f1689, %f1698, %f1682;
	fma.rn.f32 	%f1701, %f1690, %f1698, %f1683;
	ld.shared.v4.f32 	{%f1702, %f1703, %f1704, %f1705}, [_ZZ15integrateBodiesP4BodyfiE9sharedPos+1488];
	sub.f32 	%f1706, %f1702, %f4647;
	sub.f32 	%f1707, %f1703, %f4646;
	sub.f32 	%f1708, %f1704, %f4645;
	mul.f32 	%f1709, %f1707, %f1707;
	fma.rn.f32 	%f1710, %f1706, %f1706, %f1709;
	fma.rn.f32 	%f1711, %f1708, %f1708, %f1710;
	add.f32 	%f1712, %f1711, 0f3089705F;
	rsqrt.approx.f32 	%f1713, %f1712;
	mul.f32 	%f1714, %f1713, %f1713;
	mul.f32 	%f1715, %f1713, %f1714;
	mul.f32 	%f1716, %f1705, %f1715;
	fma.rn.f32 	%f1717, %f1706, %f1716, %f1699;
	fma.rn.f32 	%f1718, %f1707, %f1716, %f1700;
	fma.rn.f32 	%f1719, %f1708, %f1716, %f1701;
	ld.shared.v4.f32 	{%f1720, %f1721, %f1722, %f1723}, [_ZZ15integrateBodiesP4BodyfiE9sharedPos+1504];
	sub.f32 	%f1724, %f1720, %f4647;
	sub.f32 	%f1725, %f1721, %f4646;
	sub.f32 	%f1726, %f1722, %f4645;
	mul.f32 	%f1727, %f1725, %f1725;
	fma.rn.f32 	%f1728, %f1724, %f1724, %f1727;
	fma.rn.f32 	%f1729, %f1726, %f1726, %f1728;
	add.f32 	%f1730, %f1729, 0f3089705F;
	rsqrt.approx.f32 	%f1731, %f1730;
	mul.f32 	%f1732, %f1731, %f1731;
	mul.f32 	%f1733, %f1731, %f1732;
	mul.f32 	%f1734, %f1723, %f1733;
	fma.rn.f32 	%f1735, %f1724, %f1734, %f1717;
	fma.rn.f32 	%f1736, %f1725, %f1734, %f1718;
	fma.rn.f32 	%f1737, %f1726, %f1734, %f1719;
	ld.shared.v4.f32 	{%f1738, %f1739, %f1740, %f1741}, [_ZZ15integrateBodiesP4BodyfiE9sharedPos+1520];
	sub.f32 	%f1742, %f1738, %f4647;
	sub.f32 	%f1743, %f1739, %f4646;
	sub.f32 	%f1744, %f1740, %f4645;
	mul.f32 	%f1745, %f1743, %f1743;
	fma.rn.f32 	%f1746, %f1742, %f1742, %f1745;
	fma.rn.f32 	%f1747, %f1744, %f1744, %f1746;
	add.f32 	%f1748, %f1747, 0f3089705F;
	rsqrt.approx.f32 	%f1749, %f1748;
	mul.f32 	%f1750, %f1749, %f1749;
	mul.f32 	%f1751, %f1749, %f1750;
	mul.f32 	%f1752, %f1741, %f1751;
	fma.rn.f32 	%f1753, %f1742, %f1752, %f1735;
	fma.rn.f32 	%f1754, %f1743, %f1752, %f1736;
	fma.rn.f32 	%f1755, %f1744, %f1752, %f1737;
	ld.shared.v4.f32 	{%f1756, %f1757, %f1758, %f1759}, [_ZZ15integrateBodiesP4BodyfiE9sharedPos+1536];
	sub.f32 	%f1760, %f1756, %f4647;
	sub.f32 	%f1761, %f1757, %f4646;
	sub.f32 	%f1762, %f1758, %f4645;
	mul.f32 	%f1763, %f1761, %f1761;
	fma.rn.f32 	%f1764, %f1760, %f1760, %f1763;
	fma.rn.f32 	%f1765, %f1762, %f1762, %f1764;
	add.f32 	%f1766, %f1765, 0f3089705F;
	rsqrt.approx.f32 	%f1767, %f1766;
	mul.f32 	%f1768, %f1767, %f1767;
	mul.f32 	%f1769, %f1767, %f1768;
	mul.f32 	%f1770, %f1759, %f1769;
	fma.rn.f32 	%f1771, %f1760, %f1770, %f1753;
	fma.rn.f32 	%f1772, %f1761, %f1770, %f1754;
	fma.rn.f32 	%f1773, %f1762, %f1770, %f1755;
	ld.shared.v4.f32 	{%f1774, %f1775, %f1776, %f1777}, [_ZZ15integrateBodiesP4BodyfiE9sharedPos+1552];
	sub.f32 	%f1778, %f1774, %f4647;
	sub.f32 	%f1779, %f1775, %f4646;
	sub.f32 	%f1780, %f1776, %f4645;
	mul.f32 	%f1781, %f1779, %f1779;
	fma.rn.f32 	%f1782, %f1778, %f1778, %f1781;
	fma.rn.f32 	%f1783, %f1780, %f1780, %f1782;
	add.f32 	%f1784, %f1783, 0f3089705F;
	rsqrt.approx.f32 	%f1785, %f1784;
	mul.f32 	%f1786, %f1785, %f1785;
	mul.f32 	%f1787, %f1785, %f1786;
	mul.f32 	%f1788, %f1777, %f1787;
	fma.rn.f32 	%f1789, %f1778, %f1788, %f1771;
	fma.rn.f32 	%f1790, %f1779, %f1788, %f1772;
	fma.rn.f32 	%f1791, %f1780, %f1788, %f1773;
	ld.shared.v4.f32 	{%f1792, %f1793, %f1794, %f1795}, [_ZZ15integrateBodiesP4BodyfiE9sharedPos+1568];
	sub.f32 	%f1796, %f1792, %f4647;
	sub.f32 	%f1797, %f1793, %f4646;
	sub.f32 	%f1798, %f1794, %f4645;
	mul.f32 	%f1799, %f1797, %f1797;
	fma.rn.f32 	%f1800, %f1796, %f1796, %f1799;
	fma.rn.f32 	%f1801, %f1798, %f1798, %f1800;
	add.f32 	%f1802, %f1801, 0f3089705F;
	rsqrt.approx.f32 	%f1803, %f1802;
	mul.f32 	%f1804, %f1803, %f1803;
	mul.f32 	%f1805, %f1803, %f1804;
	mul.f32 	%f1806, %f1795, %f1805;
	fma.rn.f32 	%f1807, %f1796, %f1806, %f1789;
	fma.rn.f32 	%f1808, %f1797, %f1806, %f1790;
	fma.rn.f32 	%f1809, %f1798, %f1806, %f1791;
	ld.shared.v4.f32 	{%f1810, %f1811, %f1812, %f1813}, [_ZZ15integrateBodiesP4BodyfiE9sharedPos+1584];
	sub.f32 	%f1814, %f1810, %f4647;
	sub.f32 	%f1815, %f1811, %f4646;
	sub.f32 	%f1816, %f1812, %f4645;
	mul.f32 	%f1817, %f1815, %f1815;
	fma.rn.f32 	%f1818, %f1814, %f1814, %f1817;
	fma.rn.f32 	%f1819, %f1816, %f1816, %f1818;
	add.f32 	%f1820, %f1819, 0f3089705F;
	rsqrt.approx.f32 	%f1821, %f1820;
	mul.f32 	%f1822, %f1821, %f1821;
	mul.f32 	%f1823, %f1821, %f1822;
	mul.f32 	%f1824, %f1813, %f1823;
	fma.rn.f32 	%f1825, %f1814, %f1824, %f1807;
	fma.rn.f32 	%f1826, %f1815, %f1824, %f1808;
	fma.rn.f32 	%f1827, %f1816, %f1824, %f1809;
	ld.shared.v4.f32 	{%f1828, %f1829, %f1830, %f1831}, [_ZZ15integrateBodiesP4BodyfiE9sharedPos+1600];
	sub.f32 	%f1832, %f1828, %f4647;
	sub.f32 	%f1833, %f1829, %f4646;
	sub.f32 	%f1834, %f1830, %f4645;
	mul.f32 	%f1835, %f1833, %f1833;
	fma.rn.f32 	%f1836, %f1832, %f1832, %f1835;
	fma.rn.f32 	%f1837, %f1834, %f1834, %f1836;
	add.f32 	%f1838, %f1837, 0f3089705F;
	rsqrt.approx.f32 	%f1839, %f1838;
	mul.f32 	%f1840, %f1839, %f1839;
	mul.f32 	%f1841, %f1839, %f1840;
	mul.f32 	%f1842, %f1831, %f1841;
	fma.rn.f32 	%f1843, %f1832, %f1842, %f1825;
	fma.rn.f32 	%f1844, %f1833, %f1842, %f1826;
	fma.rn.f32 	%f1845, %f1834, %f1842, %f1827;
	ld.shared.v4.f32 	{%f1846, %f1847, %f1848, %f1849}, [_ZZ15integrateBodiesP4BodyfiE9sharedPos+1616];
	sub.f32 	%f1850, %f1846, %f4647;
	sub.f32 	%f1851, %f1847, %f4646;
	sub.f32 	%f1852, %f1848, %f4645;
	mul.f32 	%f1853, %f1851, %f1851;
	fma.rn.f32 	%f1854, %f1850, %f1850, %f1853;
	fma.rn.f32 	%f1855, %f1852, %f1852, %f1854;
	add.f32 	%f1856, %f1855, 0f3089705F;
	rsqrt.approx.f32 	%f1857, %f1856;
	mul.f32 	%f1858, %f1857, %f1857;
	mul.f32 	%f1859, %f1857, %f1858;
	mul.f32 	%f1860, %f1849, %f1859;
	fma.rn.f32 	%f1861, %f1850, %f1860, %f1843;
	fma.rn.f32 	%f1862, %f1851, %f1860, %f1844;
	fma.rn.f32 	%f1863, %f1852, %f1860, %f1845;
	ld.shared.v4.f32 	{%f1864, %f1865, %f1866, %f1867}, [_ZZ15integrateBodiesP4BodyfiE9sharedPos+1632];
	sub.f32 	%f1868, %f1864, %f4647;
	sub.f32 	%f1869, %f1865, %f4646;
	sub.f32 	%f1870, %f1866, %f4645;
	mul.f32 	%f1871, %f1869, %f1869;
	fma.rn.f32 	%f1872, %f1868, %f1868, %f1871;
	fma.rn.f32 	%f1873, %f1870, %f1870, %f1872;
	add.f32 	%f1874, %f1873, 0f3089705F;
	rsqrt.approx.f32 	%f1875, %f1874;
	mul.f32 	%f1876, %f1875, %f1875;
	mul.f32 	%f1877, %f1875, %f1876;
	mul.f32 	%f1878, %f1867, %f1877;
	fma.rn.f32 	%f1879, %f1868, %f1878, %f1861;
	fma.rn.f32 	%f1880, %f1869, %f1878, %f1862;
	fma.rn.f32 	%f1881, %f1870, %f1878, %f1863;
	ld.shared.v4.f32 	{%f1882, %f1883, %f1884, %f1885}, [_ZZ15integrateBodiesP4BodyfiE9sharedPos+1648];
	sub.f32 	%f1886, %f1882, %f4647;
	sub.f32 	%f1887, %f1883, %f4646;
	sub.f32 	%f1888, %f1884, %f4645;
	mul.f32 	%f1889, %f1887, %f1887;
	fma.rn.f32 	%f1890, %f1886, %f1886, %f1889;
	fma.rn.f32 	%f1891, %f1888, %f1888, %f1890;
	add.f32 	%f1892, %f1891, 0f3089705F;
	rsqrt.approx.f32 	%f1893, %f1892;
	mul.f32 	%f1894, %f1893, %f1893;
	mul.f32 	%f1895, %f1893, %f1894;
	mul.f32 	%f1896, %f1885, %f1895;
	fma.rn.f32 	%f1897, %f1886, %f1896, %f1879;
	fma.rn.f32 	%f1898, %f1887, %f1896, %f1880;
	fma.rn.f32 	%f1899, %f1888, %f1896, %f1881;
	ld.shared.v4.f32 	{%f1900, %f1901, %f1902, %f1903}, [_ZZ15integrateBodiesP4BodyfiE9sharedPos+1664];
	sub.f32 	%f1904, %f1900, %f4647;
	sub.f32 	%f1905, %f1901, %f4646;
	sub.f32 	%f1906, %f1902, %f4645;
	mul.f32 	%f1907, %f1905, %f1905;
	fma.rn.f32 	%f1908, %f1904, %f1904, %f1907;
	fma.rn.f32 	%f1909, %f1906, %f1906, %f1908;
	add.f32 	%f1910, %f1909, 0f3089705F;
	rsqrt.approx.f32 	%f1911, %f1910;
	mul.f32 	%f1912, %f1911, %f1911;
	mul.f32 	%f1913, %f1911, %f1912;
	mul.f32 	%f1914, %f1903, %f1913;
	fma.rn.f32 	%f1915, %f1904, %f1914, %f1897;
	fma.rn.f32 	%f1916, %f1905, %f1914, %f1898;
	fma.rn.f32 	%f1917, %f1906, %f1914, %f1899;
	ld.shared.v4.f32 	{%f1918, %f1919, %f1920, %f1921}, [_ZZ15integrateBodiesP4BodyfiE9sharedPos+1680];
	sub.f32 	%f1922, %f1918, %f4647;
	sub.f32 	%f1923, %f1919, %f4646;
	sub.f32 	%f1924, %f1920, %f4645;
	mul.f32 	%f1925, %f1923, %f1923;
	fma.rn.f32 	%f1926, %f1922, %f1922, %f1925;
	fma.rn.f32 	%f1927, %f1924, %f1924, %f1926;
	add.f32 	%f1928, %f1927, 0f3089705F;
	rsqrt.approx.f32 	%f1929, %f1928;
	mul.f32 	%f1930, %f1929, %f1929;
	mul.f32 	%f1931, %f1929, %f1930;
	mul.f32 	%f1932, %f1921, %f1931;
	fma.rn.f32 	%f1933, %f1922, %f1932, %f1915;
	fma.rn.f32 	%f1934, %f1923, %f1932, %f1916;
	fma.rn.f32 	%f1935, %f1924, %f1932, %f1917;
	ld.shared.v4.f32 	{%f1936, %f1937, %f1938, %f1939}, [_ZZ15integrateBodiesP4BodyfiE9sharedPos+1696];
	sub.f32 	%f1940, %f1936, %f4647;
	sub.f32 	%f1941, %f1937, %f4646;
	sub.f32 	%f1942, %f1938, %f4645;
	mul.f32 	%f1943, %f1941, %f1941;
	fma.rn.f32 	%f1944, %f1940, %f1940, %f1943;
	fma.rn.f32 	%f1945, %f1942, %f1942, %f1944;
	add.f32 	%f1946, %f1945, 0f3089705F;
	rsqrt.approx.f32 	%f1947, %f1946;
	mul.f32 	%f1948, %f1947, %f1947;
	mul.f32 	%f1949, %f1947, %f1948;
	mul.f32 	%f1950, %f1939, %f1949;
	fma.rn.f32 	%f1951, %f1940, %f1950, %f1933;
	fma.rn.f32 	%f1952, %f1941, %f1950, %f1934;
	fma.rn.f32 	%f1953, %f1942, %f1950, %f1935;
	ld.shared.v4.f32 	{%f1954, %f1955, %f1956, %f1957}, [_ZZ15integrateBodiesP4BodyfiE9sharedPos+1712];
	sub.f32 	%f1958, %f1954, %f4647;
	sub.f32 	%f1959, %f1955, %f4646;
	sub.f32 	%f1960, %f1956, %f4645;
	mul.f32 	%f1961, %f1959, %f1959;
	fma.rn.f32 	%f1962, %f1958, %f1958, %f1961;
	fma.rn.f32 	%f1963, %f1960, %f1960, %f1962;
	add.f32 	%f1964, %f1963, 0f3089705F;
	rsqrt.approx.f32 	%f1965, %f1964;
	mul.f32 	%f1966, %f1965, %f1965;
	mul.f32 	%f1967, %f1965, %f1966;
	mul.f32 	%f1968, %f1957, %f1967;
	fma.rn.f32 	%f1969, %f1958, %f1968, %f1951;
	fma.rn.f32 	%f1970, %f1959, %f1968, %f1952;
	fma.rn.f32 	%f1971, %f1960, %f1968, %f1953;
	ld.shared.v4.f32 	{%f1972, %f1973, %f1974, %f1975}, [_ZZ15integrateBodiesP4BodyfiE9sharedPos+1728];
	sub.f32 	%f1976, %f1972, %f4647;
	sub.f32 	%f1977, %f1973, %f4646;
	sub.f32 	%f1978, %f1974, %f4645;
	mul.f32 	%f1979, %f1977, %f1977;
	fma.rn.f32 	%f1980, %f1976, %f1976, %f1979;
	fma.rn.f32 	%f1981, %f1978, %f1978, %f1980;
	add.f32 	%f1982, %f1981, 0f3089705F;
	rsqrt.approx.f32 	%f1983, %f1982;
	mul.f32 	%f1984, %f1983, %f1983;
	mul.f32 	%f1985, %f1983, %f1984;
	mul.f32 	%f1986, %f1975, %f1985;
	fma.rn.f32 	%f1987, %f1976, %f1986, %f1969;
	fma.rn.f32 	%f1988, %f1977, %f1986, %f1970;
	fma.rn.f32 	%f1989, %f1978, %f1986, %f1971;
	ld.shared.v4.f32 	{%f1990, %f1991, %f1992, %f1993}, [_ZZ15integrateBodiesP4BodyfiE9sharedPos+1744];
	sub.f32 	%f1994, %f1990, %f4647;
	sub.f32 	%f1995, %f1991, %f4646;
	sub.f32 	%f1996, %f1992, %f4645;
	mul.f32 	%f1997, %f1995, %f1995;
	fma.rn.f32 	%f1998, %f1994, %f1994, %f1997;
	fma.rn.f32 	%f1999, %f1996, %f1996, %f1998;
	add.f32 	%f2000, %f1999, 0f3089705F;
	rsqrt.approx.f32 	%f2001, %f2000;
	mul.f32 	%f2002, %f2001, %f2001;
	mul.f32 	%f2003, %f2001, %f2002;
	mul.f32 	%f2004, %f1993, %f2003;
	fma.rn.f32 	%f2005, %f1994, %f2004, %f1987;
	fma.rn.f32 	%f2006, %f1995, %f2004, %f1988;
	fma.rn.f32 	%f2007, %f1996, %f2004, %f1989;
	ld.shared.v4.f32 	{%f2008, %f2009, %f2010, %f2011}, [_ZZ15integrateBodiesP4BodyfiE9sharedPos+1760];
	sub.f32 	%f2012, %f2008, %f4647;
	sub.f32 	%f2013, %f2009, %f4646;
	sub.f32 	%f2014, %f2010, %f4645;
	mul.f32 	%f2015, %f2013, %f2013;
	fma.rn.f32 	%f2016, %f2012, %f2012, %f2015;
	fma.rn.f32 	%f2017, %f2014, %f2014, %f2016;
	add.f32 	%f2018, %f2017, 0f3089705F;
	rsqrt.approx.f32 	%f2019, %f2018;
	mul.f32 	%f2020, %f2019, %f2019;
	mul.f32 	%f2021, %f2019, %f2020;
	mul.f32 	%f2022, %f2011, %f2021;
	fma.rn.f32 	%f2023, %f2012, %f2022, %f2005;
	fma.rn.f32 	%f2024, %f2013, %f2022, %f2006;
	fma.rn.f32 	%f2025, %f2014, %f2022, %f2007;
	ld.shared.v4.f32 	{%f2026, %f2027, %f2028, %f2029}, [_ZZ15integrateBodiesP4BodyfiE9sharedPos+1776];
	sub.f32 	%f2030, %f2026, %f4647;
	sub.f32 	%f2031, %f2027, %f4646;
	sub.f32 	%f2032, %f2028, %f4645;
	mul.f32 	%f2033, %f2031, %f2031;
	fma.rn.f32 	%f2034, %f2030, %f2030, %f2033;
	fma.rn.f32 	%f2035, %f2032, %f2032, %f2034;
	add.f32 	%f2036, %f2035, 0f3089705F;
	rsqrt.approx.f32 	%f2037, %f2036;
	mul.f32 	%f2038, %f2037, %f2037;
	mul.f32 	%f2039, %f2037, %f2038;
	mul.f32 	%f2040, %f2029, %f2039;
	fma.rn.f32 	%f2041, %f2030, %f2040, %f2023;
	fma.rn.f32 	%f2042, %f2031, %f2040, %f2024;
	fma.rn.f32 	%f2043, %f2032, %f2040, %f2025;
	ld.shared.v4.f32 	{%f2044, %f2045, %f2046, %f2047}, [_ZZ15integrateBodiesP4BodyfiE9sharedPos+1792];
	sub.f32 	%f2048, %f2044, %f4647;
	sub.f32 	%f2049, %f2045, %f4646;
	sub.f32 	%f2050, %f2046, %f4645;
	mul.f32 	%f2051, %f2049, %f2049;
	fma.rn.f32 	%f2052, %f2048, %f2048, %f2051;
	fma.rn.f32 	%f2053, %f2050, %f2050, %f2052;
	add.f32 	%f2054, %f2053, 0f3089705F;
	rsqrt.approx.f32 	%f2055, %f2054;
	mul.f32 	%f2056, %f2055, %f2055;
	mul.f32 	%f2057, %f2055, %f2056;
	mul.f32 	%f2058, %f2047, %f2057;
	fma.rn.f32 	%f2059, %f2048, %f2058, %f2041;
	fma.rn.f32 	%f2060, %f2049, %f2058, %f2042;
	fma.rn.f32 	%f2061, %f2050, %f2058, %f2043;
	ld.shared.v4.f32 	{%f2062, %f2063, %f2064, %f2065}, [_ZZ15integrateBodiesP4BodyfiE9sharedPos+1808];
	sub.f32 	%f2066, %f2062, %f4647;
	sub.f32 	%f2067, %f2063, %f4646;
	sub.f32 	%f2068, %f2064, %f4645;
	mul.f32 	%f2069, %f2067, %f2067;
	fma.rn.f32 	%f2070, %f2066, %f2066, %f2069;
	fma.rn.f32 	%f2071, %f2068, %f2068, %f2070;
	add.f32 	%f2072, %f2071, 0f3089705F;
	rsqrt.approx.f32 	%f2073, %f2072;
	mul.f32 	%f2074, %f2073, %f2073;
	mul.f32 	%f2075, %f2073, %f2074;
	mul.f32 	%f2076, %f2065, %f2075;
	fma.rn.f32 	%f2077, %f2066, %f2076, %f2059;
	fma.rn.f32 	%f2078, %f2067, %f2076, %f2060;
	fma.rn.f32 	%f2079, %f2068, %f2076, %f2061;
	ld.shared.v4.f32 	{%f2080, %f2081, %f2082, %f2083}, [_ZZ15integrateBodiesP4BodyfiE9sharedPos+1824];
	sub.f32 	%f2084, %f2080, %f4647;
	sub.f32 	%f2085, %f2081, %f4646;
	sub.f32 	%f2086, %f2082, %f4645;
	mul.f32 	%f2087, %f2085, %f2085;
	fma.rn.f32 	%f2088, %f2084, %f2084, %f2087;
	fma.rn.f32 	%f2089, %f2086, %f2086, %f2088;
	add.f32 	%f2090, %f2089, 0f3089705F;
	rsqrt.approx.f32 	%f2091, %f2090;
	mul.f32 	%f2092, %f2091, %f2091;
	mul.f32 	%f2093, %f2091, %f2092;
	mul.f32 	%f2094, %f2083, %f2093;
	fma.rn.f32 	%f2095, %f2084, %f2094, %f2077;
	fma.rn.f32 	%f2096, %f2085, %f2094, %f2078;
	fma.rn.f32 	%f2097, %f2086, %f2094, %f2079;
	ld.shared.v4.f32 	{%f2098, %f2099, %f2100, %f2101}, [_ZZ15integrateBodiesP4BodyfiE9sharedPos+1840];
	sub.f32 	%f2102, %f2098, %f4647;
	sub.f32 	%f2103, %f2099, %f4646;
	sub.f32 	%f2104, %f2100, %f4645;
	mul.f32 	%f2105, %f2103, %f2103;
	fma.rn.f32 	%f2106, %f2102, %f2102, %f2105;
	fma.rn.f32 	%f2107, %f2104, %f2104, %f2106;
	add.f32 	%f2108, %f2107, 0f3089705F;
	rsqrt.approx.f32 	%f2109, %f2108;
	mul.f32 	%f2110, %f2109, %f2109;
	mul.f32 	%f2111, %f2109, %f2110;
	mul.f32 	%f2112, %f2101, %f2111;
	fma.rn.f32 	%f2113, %f2102, %f2112, %f2095;
	fma.rn.f32 	%f2114, %f2103, %f2112, %f2096;
	fma.rn.f32 	%f2115, %f2104, %f2112, %f2097;
	ld.shared.v4.f32 	{%f2116, %f2117, %f2118, %f2119}, [_ZZ15integrateBodiesP4BodyfiE9sharedPos+1856];
	sub.f32 	%f2120, %f2116, %f4647;
	sub.f32 	%f2121, %f2117, %f4646;
	sub.f32 	%f2122, %f2118, %f4645;
	mul.f32 	%f2123, %f2121, %f2121;
	fma.rn.f32 	%f2124, %f2120, %f2120, %f2123;
	fma.rn.f32 	%f2125, %f2122, %f2122, %f2124;
	add.f32 	%f2126, %f2125, 0f3089705F;
	rsqrt.approx.f32 	%f2127, %f2126;
	mul.f32 	%f2128, %f2127, %f2127;
	mul.f32 	%f2129, %f2127, %f2128;
	mul.f32 	%f2130, %f2119, %f2129;
	fma.rn.f32 	%f2131, %f2120, %f2130, %f2113;
	fma.rn.f32 	%f2132, %f2121, %f2130, %f2114;
	fma.rn.f32 	%f2133, %f2122, %f2130, %f2115;
	ld.shared.v4.f32 	{%f2134, %f2135, %f2136, %f2137}, [_ZZ15integrateBodiesP4BodyfiE9sharedPos+1872];
	sub.f32 	%f2138, %f2134, %f4647;
	sub.f32 	%f2139, %f2135, %f4646;
	sub.f32 	%f2140, %f2136, %f4645;
	mul.f32 	%f2141, %f2139, %f2139;
	fma.rn.f32 	%f2142, %f2138, %f2138, %f2141;
	fma.rn.f32 	%f2143, %f2140, %f2140, %f2142;
	add.f32 	%f2144, %f2143, 0f3089705F;
	rsqrt.approx.f32 	%f2145, %f2144;
	mul.f32 	%f2146, %f2145, %f2145;
	mul.f32 	%f2147, %f2145, %f2146;
	mul.f32 	%f2148, %f2137, %f2147;
	fma.rn.f32 	%f2149, %f2138, %f2148, %f2131;
	fma.rn.f32 	%f2150, %f2139, %f2148, %f2132;
	fma.rn.f32 	%f2151, %f2140, %f2148, %f2133;
	ld.shared.v4.f32 	{%f2152, %f2153, %f2154, %f2155}, [_ZZ15integrateBodiesP4BodyfiE9sharedPos+1888];
	sub.f32 	%f2156, %f2152, %f4647;
	sub.f32 	%f2157, %f2153, %f4646;
	sub.f32 	%f2158, %f2154, %f4645;
	mul.f32 	%f2159, %f2157, %f2157;
	fma.rn.f32 	%f2160, %f2156, %f2156, %f2159;
	fma.rn.f32 	%f2161, %f2158, %f2158, %f2160;
	add.f32 	%f2162, %f2161, 0f3089705F;
	rsqrt.approx.f32 	%f2163, %f2162;
	mul.f32 	%f2164, %f2163, %f2163;
	mul.f32 	%f2165, %f2163, %f2164;
	mul.f32 	%f2166, %f2155, %f2165;
	fma.rn.f32 	%f2167, %f2156, %f2166, %f2149;
	fma.rn.f32 	%f2168, %f2157, %f2166, %f2150;
	fma.rn.f32 	%f2169, %f2158, %f2166, %f2151;
	ld.shared.v4.f32 	{%f2170, %f2171, %f2172, %f2173}, [_ZZ15integrateBodiesP4BodyfiE9sharedPos+1904];
	sub.f32 	%f2174, %f2170, %f4647;
	sub.f32 	%f2175, %f2171, %f4646;
	sub.f32 	%f2176, %f2172, %f4645;
	mul.f32 	%f2177, %f2175, %f2175;
	fma.rn.f32 	%f2178, %f2174, %f2174, %f2177;
	fma.rn.f32 	%f2179, %f2176, %f2176, %f2178;
	add.f32 	%f2180, %f2179, 0f3089705F;
	rsqrt.approx.f32 	%f2181, %f2180;
	mul.f32 	%f2182, %f2181, %f2181;
	mul.f32 	%f2183, %f2181, %f2182;
	mul.f32 	%f2184, %f2173, %f2183;
	fma.rn.f32 	%f2185, %f2174, %f2184, %f2167;
	fma.rn.f32 	%f2186, %f2175, %f2184, %f2168;
	fma.rn.f32 	%f2187, %f2176, %f2184, %f2169;
	ld.shared.v4.f32 	{%f2188, %f2189, %f2190, %f2191}, [_ZZ15integrateBodiesP4BodyfiE9sharedPos+1920];
	sub.f32 	%f2192, %f2188, %f4647;
	sub.f32 	%f2193, %f2189, %f4646;
	sub.f32 	%f2194, %f2190, %f4645;
	mul.f32 	%f2195, %f2193, %f2193;
	fma.rn.f32 	%f2196, %f2192, %f2192, %f2195;
	fma.rn.f32 	%f2197, %f2194, %f2194, %f2196;
	add.f32 	%f2198, %f2197, 0f3089705F;
	rsqrt.approx.f32 	%f2199, %f2198;
	mul.f32 	%f2200, %f2199, %f2199;
	mul.f32 	%f2201, %f2199, %f2200;
	mul.f32 	%f2202, %f2191, %f2201;
	fma.rn.f32 	%f2203, %f2192, %f2202, %f2185;
	fma.rn.f32 	%f2204, %f2193, %f2202, %f2186;
	fma.rn.f32 	%f2205, %f2194, %f2202, %f2187;
	ld.shared.v4.f32 	{%f2206, %f2207, %f2208, %f2209}, [_ZZ15integrateBodiesP4BodyfiE9sharedPos+1936];
	sub.f32 	%f2210, %f2206, %f4647;
	sub.f32 	%f2211, %f2207, %f4646;
	sub.f32 	%f2212, %f2208, %f4645;
	mul.f32 	%f2213, %f2211, %f2211;
	fma.rn.f32 	%f2214, %f2210, %f2210, %f2213;
	fma.rn.f32 	%f2215, %f2212, %f2212, %f2214;
	add.f32 	%f2216, %f2215, 0f3089705F;
	rsqrt.approx.f32 	%f2217, %f2216;
	mul.f32 	%f2218, %f2217, %f2217;
	mul.f32 	%f2219, %f2217, %f2218;
	mul.f32 	%f2220, %f2209, %f2219;
	fma.rn.f32 	%f2221, %f2210, %f2220, %f2203;
	fma.rn.f32 	%f2222, %f2211, %f2220, %f2204;
	fma.rn.f32 	%f2223, %f2212, %f2220, %f2205;
	ld.shared.v4.f32 	{%f2224, %f2225, %f2226, %f2227}, [_ZZ15integrateBodiesP4BodyfiE9sharedPos+1952];
	sub.f32 	%f2228, %f2224, %f4647;
	sub.f32 	%f2229, %f2225, %f4646;
	sub.f32 	%f2230, %f2226, %f4645;
	mul.f32 	%f2231, %f2229, %f2229;
	fma.rn.f32 	%f2232, %f2228, %f2228, %f2231;
	fma.rn.f32 	%f2233, %f2230, %f2230, %f2232;
	add.f32 	%f2234, %f2233, 0f3089705F;
	rsqrt.approx.f32 	%f2235, %f2234;
	mul.f32 	%f2236, %f2235, %f2235;
	mul.f32 	%f2237, %f2235, %f2236;
	mul.f32 	%f2238, %f2227, %f2237;
	fma.rn.f32 	%f2239, %f2228, %f2238, %f2221;
	fma.rn.f32 	%f2240, %f2229, %f2238, %f2222;
	fma.rn.f32 	%f2241, %f2230, %f2238, %f2223;
	ld.shared.v4.f32 	{%f2242, %f2243, %f2244, %f2245}, [_ZZ15integrateBodiesP4BodyfiE9sharedPos+1968];
	sub.f32 	%f2246, %f2242, %f4647;
	sub.f32 	%f2247, %f2243, %f4646;
	sub.f32 	%f2248, %f2244, %f4645;
	mul.f32 	%f2249, %f2247, %f2247;
	fma.rn.f32 	%f2250, %f2246, %f2246, %f2249;
	fma.rn.f32 	%f2251, %f2248, %f2248, %f2250;
	add.f32 	%f2252, %f2251, 0f3089705F;
	rsqrt.approx.f32 	%f2253, %f2252;
	mul.f32 	%f2254, %f2253, %f2253;
	mul.f32 	%f2255, %f2253, %f2254;
	mul.f32 	%f2256, %f2245, %f2255;
	fma.rn.f32 	%f2257, %f2246, %f2256, %f2239;
	fma.rn.f32 	%f2258, %f2247, %f2256, %f2240;
	fma.rn.f32 	%f2259, %f2248, %f2256, %f2241;
	ld.shared.v4.f32 	{%f2260, %f2261, %f2262, %f2263}, [_ZZ15integrateBodiesP4BodyfiE9sharedPos+1984];
	sub.f32 	%f2264, %f2260, %f4647;
	sub.f32 	%f2265, %f2261, %f4646;
	sub.f32 	%f2266, %f2262, %f4645;
	mul.f32 	%f2267, %f2265, %f2265;
	fma.rn.f32 	%f2268, %f2264, %f2264, %f2267;
	fma.rn.f32 	%f2269, %f2266, %f2266, %f2268;
	add.f32 	%f2270, %f2269, 0f3089705F;
	rsqrt.approx.f32 	%f2271, %f2270;
	mul.f32 	%f2272, %f2271, %f2271;
	mul.f32 	%f2273, %f2271, %f2272;
	mul.f32 	%f2274, %f2263, %f2273;
	fma.rn.f32 	%f2275, %f2264, %f2274, %f2257;
	fma.rn.f32 	%f2276, %f2265, %f2274, %f2258;
	fma.rn.f32 	%f2277, %f2266, %f2274, %f2259;
	ld.shared.v4.f32 	{%f2278, %f2279, %f2280, %f2281}, [_ZZ15integrateBodiesP4BodyfiE9sharedPos+2000];
	sub.f32 	%f2282, %f2278, %f4647;
	sub.f32 	%f2283, %f2279, %f4646;
	sub.f32 	%f2284, %f2280, %f4645;
	mul.f32 	%f2285, %f2283, %f2283;
	fma.rn.f32 	%f2286, %f2282, %f2282, %f2285;
	fma.rn.f32 	%f2287, %f2284, %f2284, %f2286;
	add.f32 	%f2288, %f2287, 0f3089705F;
	rsqrt.approx.f32 	%f2289, %f2288;
	mul.f32 	%f2290, %f2289, %f2289;
	mul.f32 	%f2291, %f2289, %f2290;
	mul.f32 	%f2292, %f2281, %f2291;
	fma.rn.f32 	%f2293, %f2282, %f2292, %f2275;
	fma.rn.f32 	%f2294, %f2283, %f2292, %f2276;
	fma.rn.f32 	%f2295, %f2284, %f2292, %f2277;
	ld.shared.v4.f32 	{%f2296, %f2297, %f2298, %f2299}, [_ZZ15integrateBodiesP4BodyfiE9sharedPos+2016];
	sub.f32 	%f2300, %f2296, %f4647;
	sub.f32 	%f2301, %f2297, %f4646;
	sub.f32 	%f2302, %f2298, %f4645;
	mul.f32 	%f2303, %f2301, %f2301;
	fma.rn.f32 	%f2304, %f2300, %f2300, %f2303;
	fma.rn.f32 	%f2305, %f2302, %f2302, %f2304;
	add.f32 	%f2306, %f2305, 0f3089705F;
	rsqrt.approx.f32 	%f2307, %f2306;
	mul.f32 	%f2308, %f2307, %f2307;
	mul.f32 	%f2309, %f2307, %f2308;
	mul.f32 	%f2310, %f2299, %f2309;
	fma.rn.f32 	%f2311, %f2300, %f2310, %f2293;
	fma.rn.f32 	%f2312, %f2301, %f2310, %f2294;
	fma.rn.f32 	%f2313, %f2302, %f2310, %f2295;
	ld.shared.v4.f32 	{%f2314, %f2315, %f2316, %f2317}, [_ZZ15integrateBodiesP4BodyfiE9sharedPos+2032];
	sub.f32 	%f2318, %f2314, %f4647;
	sub.f32 	%f2319, %f2315, %f4646;
	sub.f32 	%f2320, %f2316, %f4645;
	mul.f32 	%f2321, %f2319, %f2319;
	fma.rn.f32 	%f2322, %f2318, %f2318, %f2321;
	fma.rn.f32 	%f2323, %f2320, %f2320, %f2322;
	add.f32 	%f2324, %f2323, 0f3089705F;
	rsqrt.approx.f32 	%f2325, %f2324;
	mul.f32 	%f2326, %f2325, %f2325;
	mul.f32 	%f2327, %f2325, %f2326;
	mul.f32 	%f2328, %f2317, %f2327;
	fma.rn.f32 	%f2329, %f2318, %f2328, %f2311;
	fma.rn.f32 	%f2330, %f2319, %f2328, %f2312;
	fma.rn.f32 	%f2331, %f2320, %f2328, %f2313;
	ld.shared.v4.f32 	{%f2332, %f2333, %f2334, %f2335}, [_ZZ15integrateBodiesP4BodyfiE9sharedPos+2048];
	sub.f32 	%f2336, %f2332, %f4647;
	sub.f32 	%f2337, %f2333, %f4646;
	sub.f32 	%f2338, %f2334, %f4645;
	mul.f32 	%f2339, %f2337, %f2337;
	fma.rn.f32 	%f2340, %f2336, %f2336, %f2339;
	fma.rn.f32 	%f2341, %f2338, %f2338, %f2340;
	add.f32 	%f2342, %f2341, 0f3089705F;
	rsqrt.approx.f32 	%f2343, %f2342;
	mul.f32 	%f2344, %f2343, %f2343;
	mul.f32 	%f2345, %f2343, %f2344;
	mul.f32 	%f2346, %f2335, %f2345;
	fma.rn.f32 	%f2347, %f2336, %f2346, %f2329;
	fma.rn.f32 	%f2348, %f2337, %f2346, %f2330;
	fma.rn.f32 	%f2349, %f2338, %f2346, %f2331;
	ld.shared.v4.f32 	{%f2350, %f2351, %f2352, %f2353}, [_ZZ15integrateBodiesP4BodyfiE9sharedPos+2064];
	sub.f32 	%f2354, %f2350, %f4647;
	sub.f32 	%f2355, %f2351, %f4646;
	sub.f32 	%f2356, %f2352, %f4645;
	mul.f32 	%f2357, %f2355, %f2355;
	fma.rn.f32 	%f2358, %f2354, %f2354, %f2357;
	fma.rn.f32 	%f2359, %f2356, %f2356, %f2358;
	add.f32 	%f2360, %f2359, 0f3089705F;
	rsqrt.approx.f32 	%f2361, %f2360;
	mul.f32 	%f2362, %f2361, %f2361;
	mul.f32 	%f2363, %f2361, %f2362;
	mul.f32 	%f2364, %f2353, %f2363;
	fma.rn.f32 	%f2365, %f2354, %f2364, %f2347;
	fma.rn.f32 	%f2366, %f2355, %f2364, %f2348;
	fma.rn.f32 	%f2367, %f2356, %f2364, %f2349;
	ld.shared.v4.f32 	{%f2368, %f2369, %f2370, %f2371}, [_ZZ15integrateBodiesP4BodyfiE9sharedPos+2080];
	sub.f32 	%f2372, %f2368, %f4647;
	sub.f32 	%f2373, %f2369, %f4646;
	sub.f32 	%f2374, %f2370, %f4645;
	mul.f32 	%f2375, %f2373, %f2373;
	fma.rn.f32 	%f2376, %f2372, %f2372, %f2375;
	fma.rn.f32 	%f2377, %f2374, %f2374, %f2376;
	add.f32 	%f2378, %f2377, 0f3089705F;
	rsqrt.approx.f32 	%f2379, %f2378;
	mul.f32 	%f2380, %f2379, %f2379;
	mul.f32 	%f2381, %f2379, %f2380;
	mul.f32 	%f2382, %f2371, %f2381;
	fma.rn.f32 	%f2383, %f2372, %f2382, %f2365;
	fma.rn.f32 	%f2384, %f2373, %f2382, %f2366;
	fma.rn.f32 	%f2385, %f2374, %f2382, %f2367;
	ld.shared.v4.f32 	{%f2386, %f2387, %f2388, %f2389}, [_ZZ15integrateBodiesP4BodyfiE9sharedPos+2096];
	sub.f32 	%f2390, %f2386, %f4647;
	sub.f32 	%f2391, %f2387, %f4646;
	sub.f32 	%f2392, %f2388, %f4645;
	mul.f32 	%f2393, %f2391, %f2391;
	fma.rn.f32 	%f2394, %f2390, %f2390, %f2393;
	fma.rn.f32 	%f2395, %f2392, %f2392, %f2394;
	add.f32 	%f2396, %f2395, 0f3089705F;
	rsqrt.approx.f32 	%f2397, %f2396;
	mul.f32 	%f2398, %f2397, %f2397;
	mul.f32 	%f2399, %f2397, %f2398;
	mul.f32 	%f2400, %f2389, %f2399;
	fma.rn.f32 	%f2401, %f2390, %f2400, %f2383;
	fma.rn.f32 	%f2402, %f2391, %f2400, %f2384;
	fma.rn.f32 	%f2403, %f2392, %f2400, %f2385;
	ld.shared.v4.f32 	{%f2404, %f2405, %f2406, %f2407}, [_ZZ15integrateBodiesP4BodyfiE9sharedPos+2112];
	sub.f32 	%f2408, %f2404, %f4647;
	sub.f32 	%f2409, %f2405, %f4646;
	sub.f32 	%f2410, %f2406, %f4645;
	mul.f32 	%f2411, %f2409, %f2409;
	fma.rn.f32 	%f2412, %f2408, %f2408, %f2411;
	fma.rn.f32 	%f2413, %f2410, %f2410, %f2412;
	add.f32 	%f2414, %f2413, 0f3089705F;
	rsqrt.approx.f32 	%f2415, %f2414;
	mul.f32 	%f2416, %f2415, %f2415;
	mul.f32 	%f2417, %f2415, %f2416;
	mul.f32 	%f2418, %f2407, %f2417;
	fma.rn.f32 	%f2419, %f2408, %f2418, %f2401;
	fma.rn.f32 	%f2420, %f2409, %f2418, %f2402;
	fma.rn.f32 	%f2421, %f2410, %f2418, %f2403;
	ld.shared.v4.f32 	{%f2422, %f2423, %f2424, %f2425}, [_ZZ15integrateBodiesP4BodyfiE9sharedPos+2128];
	sub.f32 	%f2426, %f2422, %f4647;
	sub.f32 	%f2427, %f2423, %f4646;
	sub.f32 	%f2428, %f2424, %f4645;
	mul.f32 	%f2429, %f2427, %f2427;
	fma.rn.f32 	%f2430, %f2426, %f2426, %f2429;
	fma.rn.f32 	%f2431, %f2428, %f2428, %f2430;
	add.f32 	%f2432, %f2431, 0f3089705F;
	rsqrt.approx.f32 	%f2433, %f2432;
	mul.f32 	%f2434, %f2433, %f2433;
	mul.f32 	%f2435, %f2433, %f2434;
	mul.f32 	%f2436, %f2425, %f2435;
	fma.rn.f32 	%f2437, %f2426, %f2436, %f2419;
	fma.rn.f32 	%f2438, %f2427, %f2436, %f2420;
	fma.rn.f32 	%f2439, %f2428, %f2436, %f2421;
	ld.shared.v4.f32 	{%f2440, %f2441, %f2442, %f2443}, [_ZZ15integrateBodiesP4BodyfiE9sharedPos+2144];
	sub.f32 	%f2444, %f2440, %f4647;
	sub.f32 	%f2445, %f2441, %f4646;
	sub.f32 	%f2446, %f2442, %f4645;
	mul.f32 	%f2447, %f2445, %f2445;
	fma.rn.f32 	%f2448, %f2444, %f2444, %f2447;
	fma.rn.f32 	%f2449, %f2446, %f2446, %f2448;
	add.f32 	%f2450, %f2449, 0f3089705F;
	rsqrt.approx.f32 	%f2451, %f2450;
	mul.f32 	%f2452, %f2451, %f2451;
	mul.f32 	%f2453, %f2451, %f2452;
	mul.f32 	%f2454, %f2443, %f2453;
	fma.rn.f32 	%f2455, %f2444, %f2454, %f2437;
	fma.rn.f32 	%f2456, %f2445, %f2454, %f2438;
	fma.rn.f32 	%f2457, %f2446, %f2454, %f2439;
	ld.shared.v4.f32 	{%f2458, %f2459, %f2460, %f2461}, [_ZZ15integrateBodiesP4BodyfiE9sharedPos+2160];
	sub.f32 	%f2462, %f2458, %f4647;
	sub.f32 	%f2463, %f2459, %f4646;
	sub.f32 	%f2464, %f2460, %f4645;
	mul.f32 	%f2465, %f2463, %f2463;
	fma.rn.f32 	%f2466, %f2462, %f2462, %f2465;
	fma.rn.f32 	%f2467, %f2464, %f2464, %f2466;
	add.f32 	%f2468, %f2467, 0f3089705F;
	rsqrt.approx.f32 	%f2469, %f2468;
	mul.f32 	%f2470, %f2469, %f2469;
	mul.f32 	%f2471, %f2469, %f2470;
	mul.f32 	%f2472, %f2461, %f2471;
	fma.rn.f32 	%f2473, %f2462, %f2472, %f2455;
	fma.rn.f32 	%f2474, %f2463, %f2472, %f2456;
	fma.rn.f32 	%f2475, %f2464, %f2472, %f2457;
	ld.shared.v4.f32 	{%f2476, %f2477, %f2478, %f2479}, [_ZZ15integrateBodiesP4BodyfiE9sharedPos+2176];
	sub.f32 	%f2480, %f2476, %f4647;
	sub.f32 	%f2481, %f2477, %f4646;
	sub.f32 	%f2482, %f2478, %f4645;
	mul.f32 	%f2483, %f2481, %f2481;
	fma.rn.f32 	%f2484, %f2480, %f2480, %f2483;
	fma.rn.f32 	%f2485, %f2482, %f2482, %f2484;
	add.f32 	%f2486, %f2485, 0f3089705F;
	rsqrt.approx.f32 	%f2487, %f2486;
	mul.f32 	%f2488, %f2487, %f2487;
	mul.f32 	%f2489, %f2487, %f2488;
	mul.f32 	%f2490, %f2479, %f2489;
	fma.rn.f32 	%f2491, %f2480, %f2490, %f2473;
	fma.rn.f32 	%f2492, %f2481, %f2490, %f2474;
	fma.rn.f32 	%f2493, %f2482, %f2490, %f2475;
	ld.shared.v4.f32 	{%f2494, %f2495, %f2496, %f2497}, [_ZZ15integrateBodiesP4BodyfiE9sharedPos+2192];
	sub.f32 	%f2498, %f2494, %f4647;
	sub.f32 	%f2499, %f2495, %f4646;
	sub.f32 	%f2500, %f2496, %f4645;
	mul.f32 	%f2501, %f2499, %f2499;
	fma.rn.f32 	%f2502, %f2498, %f2498, %f2501;
	fma.rn.f32 	%f2503, %f2500, %f2500, %f2502;
	add.f32 	%f2504, %f2503, 0f3089705F;
	rsqrt.approx.f32 	%f2505, %f2504;
	mul.f32 	%f2506, %f2505, %f2505;
	mul.f32 	%f2507, %f2505, %f2506;
	mul.f32 	%f2508, %f2497, %f2507;
	fma.rn.f32 	%f2509, %f2498, %f2508, %f2491;
	fma.rn.f32 	%f2510, %f2499, %f2508, %f2492;
	fma.rn.f32 	%f2511, %f2500, %f2508, %f2493;
	ld.shared.v4.f32 	{%f2512, %f2513, %f2514, %f2515}, [_ZZ15integrateBodiesP4BodyfiE9sharedPos+2208];
	sub.f32 	%f2516, %f2512, %f4647;
	sub.f32 	%f2517, %f2513, %f4646;
	sub.f32 	%f2518, %f2514, %f4645;
	mul.f32 	%f2519, %f2517, %f2517;
	fma.rn.f32 	%f2520, %f2516, %f2516, %f2519;
	fma.rn.f32 	%f2521, %f2518, %f2518, %f2520;
	add.f32 	%f2522, %f2521, 0f3089705F;
	rsqrt.approx.f32 	%f2523, %f2522;
	mul.f32 	%f2524, %f2523, %f2523;
	mul.f32 	%f2525, %f2523, %f2524;
	mul.f32 	%f2526, %f2515, %f2525;
	fma.rn.f32 	%f2527, %f2516, %f2526, %f2509;
	fma.rn.f32 	%f2528, %f2517, %f2526, %f2510;
	fma.rn.f32 	%f2529, %f2518, %f2526, %f2511;
	ld.shared.v4.f32 	{%f2530, %f2531, %f2532, %f2533}, [_ZZ15integrateBodiesP4BodyfiE9sharedPos+2224];
	sub.f32 	%f2534, %f2530, %f4647;
	sub.f32 	%f2535, %f2531, %f4646;
	sub.f32 	%f2536, %f2532, %f4645;
	mul.f32 	%f2537, %f2535, %f2535;
	fma.rn.f32 	%f2538, %f2534, %f2534, %f2537;
	fma.rn.f32 	%f2539, %f2536, %f2536, %f2538;
	add.f32 	%f2540, %f2539, 0f3089705F;
	rsqrt.approx.f32 	%f2541, %f2540;
	mul.f32 	%f2542, %f2541, %f2541;
	mul.f32 	%f2543, %f2541, %f2542;
	mul.f32 	%f2544, %f2533, %f2543;
	fma.rn.f32 	%f2545, %f2534, %f2544, %f2527;
	fma.rn.f32 	%f2546, %f2535, %f2544, %f2528;
	fma.rn.f32 	%f2547, %f2536, %f2544, %f2529;
	ld.shared.v4.f32 	{%f2548, %f2549, %f2550, %f2551}, [_ZZ15integrateBodiesP4BodyfiE9sharedPos+2240];
	sub.f32 	%f2552, %f2548, %f4647;
	sub.f32 	%f2553, %f2549, %f4646;
	sub.f32 	%f2554, %f2550, %f4645;
	mul.f32 	%f2555, %f2553, %f2553;
	fma.rn.f32 	%f2556, %f2552, %f2552, %f2555;
	fma.rn.f32 	%f2557, %f2554, %f2554, %f2556;
	add.f32 	%f2558, %f2557, 0f3089705F;
	rsqrt.approx.f32 	%f2559, %f2558;
	mul.f32 	%f2560, %f2559, %f2559;
	mul.f32 	%f2561, %f2559, %f2560;
	mul.f32 	%f2562, %f2551, %f2561;
	fma.rn.f32 	%f2563, %f2552, %f2562, %f2545;
	fma.rn.f32 	%f2564, %f2553, %f2562, %f2546;
	fma.rn.f32 	%f2565, %f2554, %f2562, %f2547;
	ld.shared.v4.f32 	{%f2566, %f2567, %f2568, %f2569}, [_ZZ15integrateBodiesP4BodyfiE9sharedPos+2256];
	sub.f32 	%f2570, %f2566, %f4647;
	sub.f32 	%f2571, %f2567, %f4646;
	sub.f32 	%f2572, %f2568, %f4645;
	mul.f32 	%f2573, %f2571, %f2571;
	fma.rn.f32 	%f2574, %f2570, %f2570, %f2573;
	fma.rn.f32 	%f2575, %f2572, %f2572, %f2574;
	add.f32 	%f2576, %f2575, 0f3089705F;
	rsqrt.approx.f32 	%f2577, %f2576;
	mul.f32 	%f2578, %f2577, %f2577;
	mul.f32 	%f2579, %f2577, %f2578;
	mul.f32 	%f2580, %f2569, %f2579;
	fma.rn.f32 	%f2581, %f2570, %f2580, %f2563;
	fma.rn.f32 	%f2582, %f2571, %f2580, %f2564;
	fma.rn.f32 	%f2583, %f2572, %f2580, %f2565;
	ld.shared.v4.f32 	{%f2584, %f2585, %f2586, %f2587}, [_ZZ15integrateBodiesP4BodyfiE9sharedPos+2272];
	sub.f32 	%f2588, %f2584, %f4647;
	sub.f32 	%f2589, %f2585, %f4646;
	sub.f32 	%f2590, %f2586, %f4645;
	mul.f32 	%f2591, %f2589, %f2589;
	fma.rn.f32 	%f2592, %f2588, %f2588, %f2591;
	fma.rn.f32 	%f2593, %f2590, %f2590, %f2592;
	add.f32 	%f2594, %f2593, 0f3089705F;
	rsqrt.approx.f32 	%f2595, %f2594;
	mul.f32 	%f2596, %f2595, %f2595;
	mul.f32 	%f2597, %f2595, %f2596;
	mul.f32 	%f2598, %f2587, %f2597;
	fma.rn.f32 	%f2599, %f2588, %f2598, %f2581;
	fma.rn.f32 	%f2600, %f2589, %f2598, %f2582;
	fma.rn.f32 	%f2601, %f2590, %f2598, %f2583;
	ld.shared.v4.f32 	{%f2602, %f2603, %f2604, %f2605}, [_ZZ15integrateBodiesP4BodyfiE9sharedPos+2288];
	sub.f32 	%f2606, %f2602, %f4647;
	sub.f32 	%f2607, %f2603, %f4646;
	sub.f32 	%f2608, %f2604, %f4645;
	mul.f32 	%f2609, %f2607, %f2607;
	fma.rn.f32 	%f2610, %f2606, %f2606, %f2609;
	fma.rn.f32 	%f2611, %f2608, %f2608, %f2610;
	add.f32 	%f2612, %f2611, 0f3089705F;
	rsqrt.approx.f32 	%f2613, %f2612;
	mul.f32 	%f2614, %f2613, %f2613;
	mul.f32 	%f2615, %f2613, %f2614;
	mul.f32 	%f2616, %f2605, %f2615;
	fma.rn.f32 	%f2617, %f2606, %f2616, %f2599;
	fma.rn.f32 	%f2618, %f2607, %f2616, %f2600;
	fma.rn.f32 	%f2619, %f2608, %f2616, %f2601;
	ld.shared.v4.f32 	{%f2620, %f2621, %f2622, %f2623}, [_ZZ15integrateBodiesP4BodyfiE9sharedPos+2304];
	sub.f32 	%f2624, %f2620, %f4647;
	sub.f32 	%f2625, %f2621, %f4646;
	sub.f32 	%f2626, %f2622, %f4645;
	mul.f32 	%f2627, %f2625, %f2625;
	fma.rn.f32 	%f2628, %f2624, %f2624, %f2627;
	fma.rn.f32 	%f2629, %f2626, %f2626, %f2628;
	add.f32 	%f2630, %f2629, 0f3089705F;
	rsqrt.approx.f32 	%f2631, %f2630;
	mul.f32 	%f2632, %f2631, %f2631;
	mul.f32 	%f2633, %f2631, %f2632;
	mul.f32 	%f2634, %f2623, %f2633;
	fma.rn.f32 	%f2635, %f2624, %f2634, %f2617;
	fma.rn.f32 	%f2636, %f2625, %f2634, %f2618;
	fma.rn.f32 	%f2637, %f2626, %f2634, %f2619;
	ld.shared.v4.f32 	{%f2638, %f2639, %f2640, %f2641}, [_ZZ15integrateBodiesP4BodyfiE9sharedPos+2320];
	sub.f32 	%f2642, %f2638, %f4647;
	sub.f32 	%f2643, %f2639, %f4646;
	sub.f32 	%f2644, %f2640, %f4645;
	mul.f32 	%f2645, %f2643, %f2643;
	fma.rn.f32 	%f2646, %f2642, %f2642, %f2645;
	fma.rn.f32 	%f2647, %f2644, %f2644, %f2646;
	add.f32 	%f2648, %f2647, 0f3089705F;
	rsqrt.approx.f32 	%f2649, %f2648;
	mul.f32 	%f2650, %f2649, %f2649;
	mul.f32 	%f2651, %f2649, %f2650;
	mul.f32 	%f2652, %f2641, %f2651;
	fma.rn.f32 	%f2653, %f2642, %f2652, %f2635;
	fma.rn.f32 	%f2654, %f2643, %f2652, %f2636;
	fma.rn.f32 	%f2655, %f2644, %f2652, %f2637;
	ld.shared.v4.f32 	{%f2656, %f2657, %f2658, %f2659}, [_ZZ15integrateBodiesP4BodyfiE9sharedPos+2336];
	sub.f32 	%f2660, %f2656, %f4647;
	sub.f32 	%f2661, %f2657, %f4646;
	sub.f32 	%f2662, %f2658, %f4645;
	mul.f32 	%f2663, %f2661, %f2661;
	fma.rn.f32 	%f2664, %f2660, %f2660, %f2663;
	fma.rn.f32 	%f2665, %f2662, %f2662, %f2664;
	add.f32 	%f2666, %f2665, 0f3089705F;
	rsqrt.approx.f32 	%f2667, %f2666;
	mul.f32 	%f2668, %f2667, %f2667;
	mul.f32 	%f2669, %f2667, %f2668;
	mul.f32 	%f2670, %f2659, %f2669;
	fma.rn.f32 	%f2671, %f2660, %f2670, %f2653;
	fma.rn.f32 	%f2672, %f2661, %f2670, %f2654;
	fma.rn.f32 	%f2673, %f2662, %f2670, %f2655;
	ld.shared.v4.f32 	{%f2674, %f2675, %f2676, %f2677}, [_ZZ15integrateBodiesP4BodyfiE9sharedPos+2352];
	sub.f32 	%f2678, %f2674, %f4647;
	sub.f32 	%f2679, %f2675, %f4646;
	sub.f32 	%f2680, %f2676, %f4645;
	mul.f32 	%f2681, %f2679, %f2679;
	fma.rn.f32 	%f2682, %f2678, %f2678, %f2681;
	fma.rn.f32 	%f2683, %f2680, %f2680, %f2682;
	add.f32 	%f2684, %f2683, 0f3089705F;
	rsqrt.approx.f32 	%f2685, %f2684;
	mul.f32 	%f2686, %f2685, %f2685;
	mul.f32 	%f2687, %f2685, %f2686;
	mul.f32 	%f2688, %f2677, %f2687;
	fma.rn.f32 	%f2689, %f2678, %f2688, %f2671;
	fma.rn.f32 	%f2690, %f2679, %f2688, %f2672;
	fma.rn.f32 	%f2691, %f2680, %f2688, %f2673;
	ld.shared.v4.f32 	{%f2692, %f2693, %f2694, %f2695}, [_ZZ15integrateBodiesP4BodyfiE9sharedPos+2368];
	sub.f32 	%f2696, %f2692, %f4647;
	sub.f32 	%f2697, %f2693, %f4646;
	sub.f32 	%f2698, %f2694, %f4645;
	mul.f32 	%f2699, %f2697, %f2697;
	fma.rn.f32 	%f2700, %f2696, %f2696, %f2699;
	fma.rn.f32 	%f2701, %f2698, %f2698, %f2700;
	add.f32 	%f2702, %f2701, 0f3089705F;
	rsqrt.approx.f32 	%f2703, %f2702;
	mul.f32 	%f2704, %f2703, %f2703;
	mul.f32 	%f2705, %f2703, %f2704;
	mul.f32 	%f2706, %f2695, %f2705;
	fma.rn.f32 	%f2707, %f2696, %f2706, %f2689;
	fma.rn.f32 	%f2708, %f2697, %f2706, %f2690;
	fma.rn.f32 	%f2709, %f2698, %f2706, %f2691;
	ld.shared.v4.f32 	{%f2710, %f2711, %f2712, %f2713}, [_ZZ15integrateBodiesP4BodyfiE9sharedPos+2384];
	sub.f32 	%f2714, %f2710, %f4647;
	sub.f32 	%f2715, %f2711, %f4646;
	sub.f32 	%f2716, %f2712, %f4645;
	mul.f32 	%f2717, %f2715, %f2715;
	fma.rn.f32 	%f2718, %f2714, %f2714, %f2717;
	fma.rn.f32 	%f2719, %f2716, %f2716, %f2718;
	add.f32 	%f2720, %f2719, 0f3089705F;
	rsqrt.approx.f32 	%f2721, %f2720;
	mul.f32 	%f2722, %f2721, %f2721;
	mul.f32 	%f2723, %f2721, %f2722;
	mul.f32 	%f2724, %f2713, %f2723;
	fma.rn.f32 	%f2725, %f2714, %f2724, %f2707;
	fma.rn.f32 	%f2726, %f2715, %f2724, %f2708;
	fma.rn.f32 	%f2727, %f2716, %f2724, %f2709;
	ld.shared.v4.f32 	{%f2728, %f2729, %f2730, %f2731}, [_ZZ15integrateBodiesP4BodyfiE9sharedPos+2400];
	sub.f32 	%f2732, %f2728, %f4647;
	sub.f32 	%f2733, %f2729, %f4646;
	sub.f32 	%f2734, %f2730, %f4645;
	mul.f32 	%f2735, %f2733, %f2733;
	fma.rn.f32 	%f2736, %f2732, %f2732, %f2735;
	fma.rn.f32 	%f2737, %f2734, %f2734, %f2736;
	add.f32 	%f2738, %f2737, 0f3089705F;
	rsqrt.approx.f32 	%f2739, %f2738;
	mul.f32 	%f2740, %f2739, %f2739;
	mul.f32 	%f2741, %f2739, %f2740;
	mul.f32 	%f2742, %f2731, %f2741;
	fma.rn.f32 	%f2743, %f2732, %f2742, %f2725;
	fma.rn.f32 	%f2744, %f2733, %f2742, %f2726;
	fma.rn.f32 	%f2745, %f2734, %f2742, %f2727;
	ld.shared.v4.f32 	{%f2746, %f2747, %f2748, %f2749}, [_ZZ15integrateBodiesP4BodyfiE9sharedPos+2416];
	sub.f32 	%f2750, %f2746, %f4647;
	sub.f32 	%f2751, %f2747, %f4646;
	sub.f32 	%f2752, %f2748, %f4645;
	mul.f32 	%f2753, %f2751, %f2751;
	fma.rn.f32 	%f2754, %f2750, %f2750, %f2753;
	fma.rn.f32 	%f2755, %f2752, %f2752, %f2754;
	add.f32 	%f2756, %f2755, 0f3089705F;
	rsqrt.approx.f32 	%f2757, %f2756;
	mul.f32 	%f2758, %f2757, %f2757;
	mul.f32 	%f2759, %f2757, %f2758;
	mul.f32 	%f2760, %f2749, %f2759;
	fma.rn.f32 	%f2761, %f2750, %f2760, %f2743;
	fma.rn.f32 	%f2762, %f2751, %f2760, %f2744;
	fma.rn.f32 	%f2763, %f2752, %f2760, %f2745;
	ld.shared.v4.f32 	{%f2764, %f2765, %f2766, %f2767}, [_ZZ15integrateBodiesP4BodyfiE9sharedPos+2432];
	sub.f32 	%f2768, %f2764, %f4647;
	sub.f32 	%f2769, %f2765, %f4646;
	sub.f32 	%f2770, %f2766, %f4645;
	mul.f32 	%f2771, %f2769, %f2769;
	fma.rn.f32 	%f2772, %f2768, %f2768, %f2771;
	fma.rn.f32 	%f2773, %f2770, %f2770, %f2772;
	add.f32 	%f2774, %f2773, 0f3089705F;
	rsqrt.approx.f32 	%f2775, %f2774;
	mul.f32 	%f2776, %f2775, %f2775;
	mul.f32 	%f2777, %f2775, %f2776;
	mul.f32 	%f2778, %f2767, %f2777;
	fma.rn.f32 	%f2779, %f2768, %f2778, %f2761;
	fma.rn.f32 	%f2780, %f2769, %f2778, %f2762;
	fma.rn.f32 	%f2781, %f2770, %f2778, %f2763;
	ld.shared.v4.f32 	{%f2782, %f2783, %f2784, %f2785}, [_ZZ15integrateBodiesP4BodyfiE9sharedPos+2448];
	sub.f32 	%f2786, %f2782, %f4647;
	sub.f32 	%f2787, %f2783, %f4646;
	sub.f32 	%f2788, %f2784, %f4645;
	mul.f32 	%f2789, %f2787, %f2787;
	fma.rn.f32 	%f2790, %f2786, %f2786, %f2789;
	fma.rn.f32 	%f2791, %f2788, %f2788, %f2790;
	add.f32 	%f2792, %f2791, 0f3089705F;
	rsqrt.approx.f32 	%f2793, %f2792;
	mul.f32 	%f2794, %f2793, %f2793;
	mul.f32 	%f2795, %f2793, %f2794;
	mul.f32 	%f2796, %f2785, %f2795;
	fma.rn.f32 	%f2797, %f2786, %f2796, %f2779;
	fma.rn.f32 	%f2798, %f2787, %f2796, %f2780;
	fma.rn.f32 	%f2799, %f2788, %f2796, %f2781;
	ld.shared.v4.f32 	{%f2800, %f2801, %f2802, %f2803}, [_ZZ15integrateBodiesP4BodyfiE9sharedPos+2464];
	sub.f32 	%f2804, %f2800, %f4647;
	sub.f32 	%f2805, %f2801, %f4646;
	sub.f32 	%f2806, %f2802, %f4645;
	mul.f32 	%f2807, %f2805, %f2805;
	fma.rn.f32 	%f2808, %f2804, %f2804, %f2807;
	fma.rn.f32 	%f2809, %f2806, %f2806, %f2808;
	add.f32 	%f2810, %f2809, 0f3089705F;
	rsqrt.approx.f32 	%f2811, %f2810;
	mul.f32 	%f2812, %f2811, %f2811;
	mul.f32 	%f2813, %f2811, %f2812;
	mul.f32 	%f2814, %f2803, %f2813;
	fma.rn.f32 	%f2815, %f2804, %f2814, %f2797;
	fma.rn.f32 	%f2816, %f2805, %f2814, %f2798;
	fma.rn.f32 	%f2817, %f2806, %f2814, %f2799;
	ld.shared.v4.f32 	{%f2818, %f2819, %f2820, %f2821}, [_ZZ15integrateBodiesP4BodyfiE9sharedPos+2480];
	sub.f32 	%f2822, %f2818, %f4647;
	sub.f32 	%f2823, %f2819, %f4646;
	sub.f32 	%f2824, %f2820, %f4645;
	mul.f32 	%f2825, %f2823, %f2823;
	fma.rn.f32 	%f2826, %f2822, %f2822, %f2825;
	fma.rn.f32 	%f2827, %f2824, %f2824, %f2826;
	add.f32 	%f2828, %f2827, 0f3089705F;
	rsqrt.approx.f32 	%f2829, %f2828;
	mul.f32 	%f2830, %f2829, %f2829;
	mul.f32 	%f2831, %f2829, %f2830;
	mul.f32 	%f2832, %f2821, %f2831;
	fma.rn.f32 	%f2833, %f2822, %f2832, %f2815;
	fma.rn.f32 	%f2834, %f2823, %f2832, %f2816;
	fma.rn.f32 	%f2835, %f2824, %f2832, %f2817;
	ld.shared.v4.f32 	{%f2836, %f2837, %f2838, %f2839}, [_ZZ15integrateBodiesP4BodyfiE9sharedPos+2496];
	sub.f32 	%f2840, %f2836, %f4647;
	sub.f32 	%f2841, %f2837, %f4646;
	sub.f32 	%f2842, %f2838, %f4645;
	mul.f32 	%f2843, %f2841, %f2841;
	fma.rn.f32 	%f2844, %f2840, %f2840, %f2843;
	fma.rn.f32 	%f2845, %f2842, %f2842, %f2844;
	add.f32 	%f2846, %f2845, 0f3089705F;
	rsqrt.approx.f32 	%f2847, %f2846;
	mul.f32 	%f2848, %f2847, %f2847;
	mul.f32 	%f2849, %f2847, %f2848;
	mul.f32 	%f2850, %f2839, %f2849;
	fma.rn.f32 	%f2851, %f2840, %f2850, %f2833;
	fma.rn.f32 	%f2852, %f2841, %f2850, %f2834;
	fma.rn.f32 	%f2853, %f2842, %f2850, %f2835;
	ld.shared.v4.f32 	{%f2854, %f2855, %f2856, %f2857}, [_ZZ15integrateBodiesP4BodyfiE9sharedPos+2512];
	sub.f32 	%f2858, %f2854, %f4647;
	sub.f32 	%f2859, %f2855, %f4646;
	sub.f32 	%f2860, %f2856, %f4645;
	mul.f32 	%f2861, %f2859, %f2859;
	fma.rn.f32 	%f2862, %f2858, %f2858, %f2861;
	fma.rn.f32 	%f2863, %f2860, %f2860, %f2862;
	add.f32 	%f2864, %f2863, 0f3089705F;
	rsqrt.approx.f32 	%f2865, %f2864;
	mul.f32 	%f2866, %f2865, %f2865;
	mul.f32 	%f2867, %f2865, %f2866;
	mul.f32 	%f2868, %f2857, %f2867;
	fma.rn.f32 	%f2869, %f2858, %f2868, %f2851;
	fma.rn.f32 	%f2870, %f2859, %f2868, %f2852;
	fma.rn.f32 	%f2871, %f2860, %f2868, %f2853;
	ld.shared.v4.f32 	{%f2872, %f2873, %f2874, %f2875}, [_ZZ15integrateBodiesP4BodyfiE9sharedPos+2528];
	sub.f32 	%f2876, %f2872, %f4647;
	sub.f32 	%f2877, %f2873, %f4646;
	sub.f32 	%f2878, %f2874, %f4645;
	mul.f32 	%f2879, %f2877, %f2877;
	fma.rn.f32 	%f2880, %f2876, %f2876, %f2879;
	fma.rn.f32 	%f2881, %f2878, %f2878, %f2880;
	add.f32 	%f2882, %f2881, 0f3089705F;
	rsqrt.approx.f32 	%f2883, %f2882;
	mul.f32 	%f2884, %f2883, %f2883;
	mul.f32 	%f2885, %f2883, %f2884;
	mul.f32 	%f2886, %f2875, %f2885;
	fma.rn.f32 	%f2887, %f2876, %f2886, %f2869;
	fma.rn.f32 	%f2888, %f2877, %f2886, %f2870;
	fma.rn.f32 	%f2889, %f2878, %f2886, %f2871;
	ld.shared.v4.f32 	{%f2890, %f2891, %f2892, %f2893}, [_ZZ15integrateBodiesP4BodyfiE9sharedPos+2544];
	sub.f32 	%f2894, %f2890, %f4647;
	sub.f32 	%f2895, %f2891, %f4646;
	sub.f32 	%f2896, %f2892, %f4645;
	mul.f32 	%f2897, %f2895, %f2895;
	fma.rn.f32 	%f2898, %f2894, %f2894, %f2897;
	fma.rn.f32 	%f2899, %f2896, %f2896, %f2898;
	add.f32 	%f2900, %f2899, 0f3089705F;
	rsqrt.approx.f32 	%f2901, %f2900;
	mul.f32 	%f2902, %f2901, %f2901;
	mul.f32 	%f2903, %f2901, %f2902;
	mul.f32 	%f2904, %f2893, %f2903;
	fma.rn.f32 	%f2905, %f2894, %f2904, %f2887;
	fma.rn.f32 	%f2906, %f2895, %f2904, %f2888;
	fma.rn.f32 	%f2907, %f2896, %f2904, %f2889;
	ld.shared.v4.f32 	{%f2908, %f2909, %f2910, %f2911}, [_ZZ15integrateBodiesP4BodyfiE9sharedPos+2560];
	sub.f32 	%f2912, %f2908, %f4647;
	sub.f32 	%f2913, %f2909, %f4646;
	sub.f32 	%f2914, %f2910, %f4645;
	mul.f32 	%f2915, %f2913, %f2913;
	fma.rn.f32 	%f2916, %f2912, %f2912, %f2915;
	fma.rn.f32 	%f2917, %f2914, %f2914, %f2916;
	add.f32 	%f2918, %f2917, 0f3089705F;
	rsqrt.approx.f32 	%f2919, %f2918;
	mul.f32 	%f2920, %f2919, %f2919;
	mul.f32 	%f2921, %f2919, %f2920;
	mul.f32 	%f2922, %f2911, %f2921;
	fma.rn.f32 	%f2923, %f2912, %f2922, %f2905;
	fma.rn.f32 	%f2924, %f2913, %f2922, %f2906;
	fma.rn.f32 	%f2925, %f2914, %f2922, %f2907;
	ld.shared.v4.f32 	{%f2926, %f2927, %f2928, %f2929}, [_ZZ15integrateBodiesP4BodyfiE9sharedPos+2576];
	sub.f32 	%f2930, %f2926, %f4647;
	sub.f32 	%f2931, %f2927, %f4646;
	sub.f32 	%f2932, %f2928, %f4645;
	mul.f32 	%f2933, %f2931, %f2931;
	fma.rn.f32 	%f2934, %f2930, %f2930, %f2933;
	fma.rn.f32 	%f2935, %f2932, %f2932, %f2934;
	add.f32 	%f2936, %f2935, 0f3089705F;
	rsqrt.approx.f32 	%f2937, %f2936;
	mul.f32 	%f2938, %f2937, %f2937;
	mul.f32 	%f2939, %f2937, %f2938;
	mul.f32 	%f2940, %f2929, %f2939;
	fma.rn.f32 	%f2941, %f2930, %f2940, %f2923;
	fma.rn.f32 	%f2942, %f2931, %f2940, %f2924;
	fma.rn.f32 	%f2943, %f2932, %f2940, %f2925;
	ld.shared.v4.f32 	{%f2944, %f2945, %f2946, %f2947}, [_ZZ15integrateBodiesP4BodyfiE9sharedPos+2592];
	sub.f32 	%f2948, %f2944, %f4647;
	sub.f32 	%f2949, %f2945, %f4646;
	sub.f32 	%f2950, %f2946, %f4645;
	mul.f32 	%f2951, %f2949, %f2949;
	fma.rn.f32 	%f2952, %f2948, %f2948, %f2951;
	fma.rn.f32 	%f2953, %f2950, %f2950, %f2952;
	add.f32 	%f2954, %f2953, 0f3089705F;
	rsqrt.approx.f32 	%f2955, %f2954;
	mul.f32 	%f2956, %f2955, %f2955;
	mul.f32 	%f2957, %f2955, %f2956;
	mul.f32 	%f2958, %f2947, %f2957;
	fma.rn.f32 	%f2959, %f2948, %f2958, %f2941;
	fma.rn.f32 	%f2960, %f2949, %f2958, %f2942;
	fma.rn.f32 	%f2961, %f2950, %f2958, %f2943;
	ld.shared.v4.f32 	{%f2962, %f2963, %f2964, %f2965}, [_ZZ15integrateBodiesP4BodyfiE9sharedPos+2608];
	sub.f32 	%f2966, %f2962, %f4647;
	sub.f32 	%f2967, %f2963, %f4646;
	sub.f32 	%f2968, %f2964, %f4645;
	mul.f32 	%f2969, %f2967, %f2967;
	fma.rn.f32 	%f2970, %f2966, %f2966, %f2969;
	fma.rn.f32 	%f2971, %f2968, %f2968, %f2970;
	add.f32 	%f2972, %f2971, 0f3089705F;
	rsqrt.approx.f32 	%f2973, %f2972;
	mul.f32 	%f2974, %f2973, %f2973;
	mul.f32 	%f2975, %f2973, %f2974;
	mul.f32 	%f2976, %f2965, %f2975;
	fma.rn.f32 	%f2977, %f2966, %f2976, %f2959;
	fma.rn.f32 	%f2978, %f2967, %f2976, %f2960;
	fma.rn.f32 	%f2979, %f2968, %f2976, %f2961;
	ld.shared.v4.f32 	{%f2980, %f2981, %f2982, %f2983}, [_ZZ15integrateBodiesP4BodyfiE9sharedPos+2624];
	sub.f32 	%f2984, %f2980, %f4647;
	sub.f32 	%f2985, %f2981, %f4646;
	sub.f32 	%f2986, %f2982, %f4645;
	mul.f32 	%f2987, %f2985, %f2985;
	fma.rn.f32 	%f2988, %f2984, %f2984, %f2987;
	fma.rn.f32 	%f2989, %f2986, %f2986, %f2988;
	add.f32 	%f2990, %f2989, 0f3089705F;
	rsqrt.approx.f32 	%f2991, %f2990;
	mul.f32 	%f2992, %f2991, %f2991;
	mul.f32 	%f2993, %f2991, %f2992;
	mul.f32 	%f2994, %f2983, %f2993;
	fma.rn.f32 	%f2995, %f2984, %f2994, %f2977;
	fma.rn.f32 	%f2996, %f2985, %f2994, %f2978;
	fma.rn.f32 	%f2997, %f2986, %f2994, %f2979;
	ld.shared.v4.f32 	{%f2998, %f2999, %f3000, %f3001}, [_ZZ15integrateBodiesP4BodyfiE9sharedPos+2640];
	sub.f32 	%f3002, %f2998, %f4647;
	sub.f32 	%f3003, %f2999, %f4646;
	sub.f32 	%f3004, %f3000, %f4645;
	mul.f32 	%f3005, %f3003, %f3003;
	fma.rn.f32 	%f3006, %f3002, %f3002, %f3005;
	fma.rn.f32 	%f3007, %f3004, %f3004, %f3006;
	add.f32 	%f3008, %f3007, 0f3089705F;
	rsqrt.approx.f32 	%f3009, %f3008;
	mul.f32 	%f3010, %f3009, %f3009;
	mul.f32 	%f3011, %f3009, %f3010;
	mul.f32 	%f3012, %f3001, %f3011;
	fma.rn.f32 	%f3013, %f3002, %f3012, %f2995;
	fma.rn.f32 	%f3014, %f3003, %f3012, %f2996;
	fma.rn.f32 	%f3015, %f3004, %f3012, %f2997;
	ld.shared.v4.f32 	{%f3016, %f3017, %f3018, %f3019}, [_ZZ15integrateBodiesP4BodyfiE9sharedPos+2656];
	sub.f32 	%f3020, %f3016, %f4647;
	sub.f32 	%f3021, %f3017, %f4646;
	sub.f32 	%f3022, %f3018, %f4645;
	mul.f32 	%f3023, %f3021, %f3021;
	fma.rn.f32 	%f3024, %f3020, %f3020, %f3023;
	fma.rn.f32 	%f3025, %f3022, %f3022, %f3024;
	add.f32 	%f3026, %f3025, 0f3089705F;
	rsqrt.approx.f32 	%f3027, %f3026;
	mul.f32 	%f3028, %f3027, %f3027;
	mul.f32 	%f3029, %f3027, %f3028;
	mul.f32 	%f3030, %f3019, %f3029;
	fma.rn.f32 	%f3031, %f3020, %f3030, %f3013;
	fma.rn.f32 	%f3032, %f3021, %f3030, %f3014;
	fma.rn.f32 	%f3033, %f3022, %f3030, %f3015;
	ld.shared.v4.f32 	{%f3034, %f3035, %f3036, %f3037}, [_ZZ15integrateBodiesP4BodyfiE9sharedPos+2672];
	sub.f32 	%f3038, %f3034, %f4647;
	sub.f32 	%f3039, %f3035, %f4646;
	sub.f32 	%f3040, %f3036, %f4645;
	mul.f32 	%f3041, %f3039, %f3039;
	fma.rn.f32 	%f3042, %f3038, %f3038, %f3041;
	fma.rn.f32 	%f3043, %f3040, %f3040, %f3042;
	add.f32 	%f3044, %f3043, 0f3089705F;
	rsqrt.approx.f32 	%f3045, %f3044;
	mul.f32 	%f3046, %f3045, %f3045;
	mul.f32 	%f3047, %f3045, %f3046;
	mul.f32 	%f3048, %f3037, %f3047;
	fma.rn.f32 	%f3049, %f3038, %f3048, %f3031;
	fma.rn.f32 	%f3050, %f3039, %f3048, %f3032;
	fma.rn.f32 	%f3051, %f3040, %f3048, %f3033;
	ld.shared.v4.f32 	{%f3052, %f3053, %f3054, %f3055}, [_ZZ15integrateBodiesP4BodyfiE9sharedPos+2688];
	sub.f32 	%f3056, %f3052, %f4647;
	sub.f32 	%f3057, %f3053, %f4646;
	sub.f32 	%f3058, %f3054, %f4645;
	mul.f32 	%f3059, %f3057, %f3057;
	fma.rn.f32 	%f3060, %f3056, %f3056, %f3059;
	fma.rn.f32 	%f3061, %f3058, %f3058, %f3060;
	add.f32 	%f3062, %f3061, 0f3089705F;
	rsqrt.approx.f32 	%f3063, %f3062;
	mul.f32 	%f3064, %f3063, %f3063;
	mul.f32 	%f3065, %f3063, %f3064;
	mul.f32 	%f3066, %f3055, %f3065;
	fma.rn.f32 	%f3067, %f3056, %f3066, %f3049;
	fma.rn.f32 	%f3068, %f3057, %f3066, %f3050;
	fma.rn.f32 	%f3069, %f3058, %f3066, %f3051;
	ld.shared.v4.f32 	{%f3070, %f3071, %f3072, %f3073}, [_ZZ15integrateBodiesP4BodyfiE9sharedPos+2704];
	sub.f32 	%f3074, %f3070, %f4647;
	sub.f32 	%f3075, %f3071, %f4646;
	sub.f32 	%f3076, %f3072, %f4645;
	mul.f32 	%f3077, %f3075, %f3075;
	fma.rn.f32 	%f3078, %f3074, %f3074, %f3077;
	fma.rn.f32 	%f3079, %f3076, %f3076, %f3078;
	add.f32 	%f3080, %f3079, 0f3089705F;
	rsqrt.approx.f32 	%f3081, %f3080;
	mul.f32 	%f3082, %f3081, %f3081;
	mul.f32 	%f3083, %f3081, %f3082;
	mul.f32 	%f3084, %f3073, %f3083;
	fma.rn.f32 	%f3085, %f3074, %f3084, %f3067;
	fma.rn.f32 	%f3086, %f3075, %f3084, %f3068;
	fma.rn.f32 	%f3087, %f3076, %f3084, %f3069;
	ld.shared.v4.f32 	{%f3088, %f3089, %f3090, %f3091}, [_ZZ15integrateBodiesP4BodyfiE9sharedPos+2720];
	sub.f32 	%f3092, %f3088, %f4647;
	sub.f32 	%f3093, %f3089, %f4646;
	sub.f32 	%f3094, %f3090, %f4645;
	mul.f32 	%f3095, %f3093, %f3093;
	fma.rn.f32 	%f3096, %f3092, %f3092, %f3095;
	fma.rn.f32 	%f3097, %f3094, %f3094, %f3096;
	add.f32 	%f3098, %f3097, 0f3089705F;
	rsqrt.approx.f32 	%f3099, %f3098;
	mul.f32 	%f3100, %f3099, %f3099;
	mul.f32 	%f3101, %f3099, %f3100;
	mul.f32 	%f3102, %f3091, %f3101;
	fma.rn.f32 	%f3103, %f3092, %f3102, %f3085;
	fma.rn.f32 	%f3104, %f3093, %f3102, %f3086;
	fma.rn.f32 	%f3105, %f3094, %f3102, %f3087;
	ld.shared.v4.f32 	{%f3106, %f3107, %f3108, %f3109}, [_ZZ15integrateBodiesP4BodyfiE9sharedPos+2736];
	sub.f32 	%f3110, %f3106, %f4647;
	sub.f32 	%f3111, %f3107, %f4646;
	sub.f32 	%f3112, %f3108, %f4645;
	mul.f32 	%f3113, %f3111, %f3111;
	fma.rn.f32 	%f3114, %f3110, %f3110, %f3113;
	fma.rn.f32 	%f3115, %f3112, %f3112, %f3114;
	add.f32 	%f3116, %f3115, 0f3089705F;
	rsqrt.approx.f32 	%f3117, %f3116;
	mul.f32 	%f3118, %f3117, %f3117;
	mul.f32 	%f3119, %f3117, %f3118;
	mul.f32 	%f3120, %f3109, %f3119;
	fma.rn.f32 	%f3121, %f3110, %f3120, %f3103;
	fma.rn.f32 	%f3122, %f3111, %f3120, %f3104;
	fma.rn.f32 	%f3123, %f3112, %f3120, %f3105;
	ld.shared.v4.f32 	{%f3124, %f3125, %f3126, %f3127}, [_ZZ15integrateBodiesP4BodyfiE9sharedPos+2752];
	sub.f32 	%f3128, %f3124, %f4647;
	sub.f32 	%f3129, %f3125, %f4646;
	sub.f32 	%f3130, %f3126, %f4645;
	mul.f32 	%f3131, %f3129, %f3129;
	fma.rn.f32 	%f3132, %f3128, %f3128, %f3131;
	fma.rn.f32 	%f3133, %f3130, %f3130, %f3132;
	add.f32 	%f3134, %f3133, 0f3089705F;
	rsqrt.approx.f32 	%f3135, %f3134;
	mul.f32 	%f3136, %f3135, %f3135;
	mul.f32 	%f3137, %f3135, %f3136;
	mul.f32 	%f3138, %f3127, %f3137;
	fma.rn.f32 	%f3139, %f3128, %f3138, %f3121;
	fma.rn.f32 	%f3140, %f3129, %f3138, %f3122;
	fma.rn.f32 	%f3141, %f3130, %f3138, %f3123;
	ld.shared.v4.f32 	{%f3142, %f3143, %f3144, %f3145}, [_ZZ15integrateBodiesP4BodyfiE9sharedPos+2768];
	sub.f32 	%f3146, %f3142, %f4647;
	sub.f32 	%f3147, %f3143, %f4646;
	sub.f32 	%f3148, %f3144, %f4645;
	mul.f32 	%f3149, %f3147, %f3147;
	fma.rn.f32 	%f3150, %f3146, %f3146, %f3149;
	fma.rn.f32 	%f3151, %f3148, %f3148, %f3150;
	add.f32 	%f3152, %f3151, 0f3089705F;
	rsqrt.approx.f32 	%f3153, %f3152;
	mul.f32 	%f3154, %f3153, %f3153;
	mul.f32 	%f3155, %f3153, %f3154;
	mul.f32 	%f3156, %f3145, %f3155;
	fma.rn.f32 	%f3157, %f3146, %f3156, %f3139;
	fma.rn.f32 	%f3158, %f3147, %f3156, %f3140;
	fma.rn.f32 	%f3159, %f3148, %f3156, %f3141;
	ld.shared.v4.f32 	{%f3160, %f3161, %f3162, %f3163}, [_ZZ15integrateBodiesP4BodyfiE9sharedPos+2784];
	sub.f32 	%f3164, %f3160, %f4647;
	sub.f32 	%f3165, %f3161, %f4646;
	sub.f32 	%f3166, %f3162, %f4645;
	mul.f32 	%f3167, %f3165, %f3165;
	fma.rn.f32 	%f3168, %f3164, %f3164, %f3167;
	fma.rn.f32 	%f3169, %f3166, %f3166, %f3168;
	add.f32 	%f3170, %f3169, 0f3089705F;
	rsqrt.approx.f32 	%f3171, %f3170;
	mul.f32 	%f3172, %f3171, %f3171;
	mul.f32 	%f3173, %f3171, %f3172;
	mul.f32 	%f3174, %f3163, %f3173;
	fma.rn.f32 	%f3175, %f3164, %f3174, %f3157;
	fma.rn.f32 	%f3176, %f3165, %f3174, %f3158;
	fma.rn.f32 	%f3177, %f3166, %f3174, %f3159;
	ld.shared.v4.f32 	{%f3178, %f3179, %f3180, %f3181}, [_ZZ15integrateBodiesP4BodyfiE9sharedPos+2800];
	sub.f32 	%f3182, %f3178, %f4647;
	sub.f32 	%f3183, %f3179, %f4646;
	sub.f32 	%f3184, %f3180, %f4645;
	mul.f32 	%f3185, %f3183, %f3183;
	fma.rn.f32 	%f3186, %f3182, %f3182, %f3185;
	fma.rn.f32 	%f3187, %f3184, %f3184, %f3186;
	add.f32 	%f3188, %f3187, 0f3089705F;
	rsqrt.approx.f32 	%f3189, %f3188;
	mul.f32 	%f3190, %f3189, %f3189;
	mul.f32 	%f3191, %f3189, %f3190;
	mul.f32 	%f3192, %f3181, %f3191;
	fma.rn.f32 	%f3193, %f3182, %f3192, %f3175;
	fma.rn.f32 	%f3194, %f3183, %f3192, %f3176;
	fma.rn.f32 	%f3195, %f3184, %f3192, %f3177;
	ld.shared.v4.f32 	{%f3196, %f3197, %f3198, %f3199}, [_ZZ15integrateBodiesP4BodyfiE9sharedPos+2816];
	sub.f32 	%f3200, %f3196, %f4647;
	sub.f32 	%f3201, %f3197, %f4646;
	sub.f32 	%f3202, %f3198, %f4645;
	mul.f32 	%f3203, %f3201, %f3201;
	fma.rn.f32 	%f3204, %f3200, %f3200, %f3203;
	fma.rn.f32 	%f3205, %f3202, %f3202, %f3204;
	add.f32 	%f3206, %f3205, 0f3089705F;
	rsqrt.approx.f32 	%f3207, %f3206;
	mul.f32 	%f3208, %f3207, %f3207;
	mul.f32 	%f3209, %f3207, %f3208;
	mul.f32 	%f3210, %f3199, %f3209;
	fma.rn.f32 	%f3211, %f3200, %f3210, %f3193;
	fma.rn.f32 	%f3212, %f3201, %f3210, %f3194;
	fma.rn.f32 	%f3213, %f3202, %f3210, %f3195;
	ld.shared.v4.f32 	{%f3214, %f3215, %f3216, %f3217}, [_ZZ15integrateBodiesP4BodyfiE9sharedPos+2832];
	sub.f32 	%f3218, %f3214, %f4647;
	sub.f32 	%f3219, %f3215, %f4646;
	sub.f32 	%f3220, %f3216, %f4645;
	mul.f32 	%f3221, %f3219, %f3219;
	fma.rn.f32 	%f3222, %f3218, %f3218, %f3221;
	fma.rn.f32 	%f3223, %f3220, %f3220, %f3222;
	add.f32 	%f3224, %f3223, 0f3089705F;
	rsqrt.approx.f32 	%f3225, %f3224;
	mul.f32 	%f3226, %f3225, %f3225;
	mul.f32 	%f3227, %f3225, %f3226;
	mul.f32 	%f3228, %f3217, %f3227;
	fma.rn.f32 	%f3229, %f3218, %f3228, %f3211;
	fma.rn.f32 	%f3230, %f3219, %f3228, %f3212;
	fma.rn.f32 	%f3231, %f3220, %f3228, %f3213;
	ld.shared.v4.f32 	{%f3232, %f3233, %f3234, %f3235}, [_ZZ15integrateBodiesP4BodyfiE9sharedPos+2848];
	sub.f32 	%f3236, %f3232, %f4647;
	sub.f32 	%f3237, %f3233, %f4646;
	sub.f32 	%f3238, %f3234, %f4645;
	mul.f32 	%f3239, %f3237, %f3237;
	fma.rn.f32 	%f3240, %f3236, %f3236, %f3239;
	fma.rn.f32 	%f3241, %f3238, %f3238, %f3240;
	add.f32 	%f3242, %f3241, 0f3089705F;
	rsqrt.approx.f32 	%f3243, %f3242;
	mul.f32 	%f3244, %f3243, %f3243;
	mul.f32 	%f3245, %f3243, %f3244;
	mul.f32 	%f3246, %f3235, %f3245;
	fma.rn.f32 	%f3247, %f3236, %f3246, %f3229;
	fma.rn.f32 	%f3248, %f3237, %f3246, %f3230;
	fma.rn.f32 	%f3249, %f3238, %f3246, %f3231;
	ld.shared.v4.f32 	{%f3250, %f3251, %f3252, %f3253}, [_ZZ15integrateBodiesP4BodyfiE9sharedPos+2864];
	sub.f32 	%f3254, %f3250, %f4647;
	sub.f32 	%f3255, %f3251, %f4646;
	sub.f32 	%f3256, %f3252, %f4645;
	mul.f32 	%f3257, %f3255, %f3255;
	fma.rn.f32 	%f3258, %f3254, %f3254, %f3257;
	fma.rn.f32 	%f3259, %f3256, %f3256, %f3258;
	add.f32 	%f3260, %f3259, 0f3089705F;
	rsqrt.approx.f32 	%f3261, %f3260;
	mul.f32 	%f3262, %f3261, %f3261;
	mul.f32 	%f3263, %f3261, %f3262;
	mul.f32 	%f3264, %f3253, %f3263;
	fma.rn.f32 	%f3265, %f3254, %f3264, %f3247;
	fma.rn.f32 	%f3266, %f3255, %f3264, %f3248;
	fma.rn.f32 	%f3267, %f3256, %f3264, %f3249;
	ld.shared.v4.f32 	{%f3268, %f3269, %f3270, %f3271}, [_ZZ15integrateBodiesP4BodyfiE9sharedPos+2880];
	sub.f32 	%f3272, %f3268, %f4647;
	sub.f32 	%f3273, %f3269, %f4646;
	sub.f32 	%f3274, %f3270, %f4645;
	mul.f32 	%f3275, %f3273, %f3273;
	fma.rn.f32 	%f3276, %f3272, %f3272, %f3275;
	fma.rn.f32 	%f3277, %f3274, %f3274, %f3276;
	add.f32 	%f3278, %f3277, 0f3089705F;
	rsqrt.approx.f32 	%f3279, %f3278;
	mul.f32 	%f3280, %f3279, %f3279;
	mul.f32 	%f3281, %f3279, %f3280;
	mul.f32 	%f3282, %f3271, %f3281;
	fma.rn.f32 	%f3283, %f3272, %f3282, %f3265;
	fma.rn.f32 	%f3284, %f3273, %f3282, %f3266;
	fma.rn.f32 	%f3285, %f3274, %f3282, %f3267;
	ld.shared.v4.f32 	{%f3286, %f3287, %f3288, %f3289}, [_ZZ15integrateBodiesP4BodyfiE9sharedPos+2896];
	sub.f32 	%f3290, %f3286, %f4647;
	sub.f32 	%f3291, %f3287, %f4646;
	sub.f32 	%f3292, %f3288, %f4645;
	mul.f32 	%f3293, %f3291, %f3291;
	fma.rn.f32 	%f3294, %f3290, %f3290, %f3293;
	fma.rn.f32 	%f3295, %f3292, %f3292, %f3294;
	add.f32 	%f3296, %f3295, 0f3089705F;
	rsqrt.approx.f32 	%f3297, %f3296;
	mul.f32 	%f3298, %f3297, %f3297;
	mul.f32 	%f3299, %f3297, %f3298;
	mul.f32 	%f3300, %f3289, %f3299;
	fma.rn.f32 	%f3301, %f3290, %f3300, %f3283;
	fma.rn.f32 	%f3302, %f3291, %f3300, %f3284;
	fma.rn.f32 	%f3303, %f3292, %f3300, %f3285;
	ld.shared.v4.f32 	{%f3304, %f3305, %f3306, %f3307}, [_ZZ15integrateBodiesP4BodyfiE9sharedPos+2912];
	sub.f32 	%f3308, %f3304, %f4647;
	sub.f32 	%f3309, %f3305, %f4646;
	sub.f32 	%f3310, %f3306, %f4645;
	mul.f32 	%f3311, %f3309, %f3309;
	fma.rn.f32 	%f3312, %f3308, %f3308, %f3311;
	fma.rn.f32 	%f3313, %f3310, %f3310, %f3312;
	add.f32 	%f3314, %f3313, 0f3089705F;
	rsqrt.approx.f32 	%f3315, %f3314;
	mul.f32 	%f3316, %f3315, %f3315;
	mul.f32 	%f3317, %f3315, %f3316;
	mul.f32 	%f3318, %f3307, %f3317;
	fma.rn.f32 	%f3319, %f3308, %f3318, %f3301;
	fma.rn.f32 	%f3320, %f3309, %f3318, %f3302;
	fma.rn.f32 	%f3321, %f3310, %f3318, %f3303;
	ld.shared.v4.f32 	{%f3322, %f3323, %f3324, %f3325}, [_ZZ15integrateBodiesP4BodyfiE9sharedPos+2928];
	sub.f32 	%f3326, %f3322, %f4647;
	sub.f32 	%f3327, %f3323, %f4646;
	sub.f32 	%f3328, %f3324, %f4645;
	mul.f32 	%f3329, %f3327, %f3327;
	fma.rn.f32 	%f3330, %f3326, %f3326, %f3329;
	fma.rn.f32 	%f3331, %f3328, %f3328, %f3330;
	add.f32 	%f3332, %f3331, 0f3089705F;
	rsqrt.approx.f32 	%f3333, %f3332;
	mul.f32 	%f3334, %f3333, %f3333;
	mul.f32 	%f3335, %f3333, %f3334;
	mul.f32 	%f3336, %f3325, %f3335;
	fma.rn.f32 	%f3337, %f3326, %f3336, %f3319;
	fma.rn.f32 	%f3338, %f3327, %f3336, %f3320;
	fma.rn.f32 	%f3339, %f3328, %f3336, %f3321;
	ld.shared.v4.f32 	{%f3340, %f3341, %f3342, %f3343}, [_ZZ15integrateBodiesP4BodyfiE9sharedPos+2944];
	sub.f32 	%f3344, %f3340, %f4647;
	sub.f32 	%f3345, %f3341, %f4646;
	sub.f32 	%f3346, %f3342, %f4645;
	mul.f32 	%f3347, %f3345, %f3345;
	fma.rn.f32 	%f3348, %f3344, %f3344, %f3347;
	fma.rn.f32 	%f3349, %f3346, %f3346, %f3348;
	add.f32 	%f3350, %f3349, 0f3089705F;
	rsqrt.approx.f32 	%f3351, %f3350;
	mul.f32 	%f3352, %f3351, %f3351;
	mul.f32 	%f3353, %f3351, %f3352;
	mul.f32 	%f3354, %f3343, %f3353;
	fma.rn.f32 	%f3355, %f3344, %f3354, %f3337;
	fma.rn.f32 	%f3356, %f3345, %f3354, %f3338;
	fma.rn.f32 	%f3357, %f3346, %f3354, %f3339;
	ld.shared.v4.f32 	{%f3358, %f3359, %f3360, %f3361}, [_ZZ15integrateBodiesP4BodyfiE9sharedPos+2960];
	sub.f32 	%f3362, %f3358, %f4647;
	sub.f32 	%f3363, %f3359, %f4646;
	sub.f32 	%f3364, %f3360, %f4645;
	mul.f32 	%f3365, %f3363, %f3363;
	fma.rn.f32 	%f3366, %f3362, %f3362, %f3365;
	fma.rn.f32 	%f3367, %f3364, %f3364, %f3366;
	add.f32 	%f3368, %f3367, 0f3089705F;
	rsqrt.approx.f32 	%f3369, %f3368;
	mul.f32 	%f3370, %f3369, %f3369;
	mul.f32 	%f3371, %f3369, %f3370;
	mul.f32 	%f3372, %f3361, %f3371;
	fma.rn.f32 	%f3373, %f3362, %f3372, %f3355;
	fma.rn.f32 	%f3374, %f3363, %f3372, %f3356;
	fma.rn.f32 	%f3375, %f3364, %f3372, %f3357;
	ld.shared.v4.f32 	{%f3376, %f3377, %f3378, %f3379}, [_ZZ15integrateBodiesP4BodyfiE9sharedPos+2976];
	sub.f32 	%f3380, %f3376, %f4647;
	sub.f32 	%f3381, %f3377, %f4646;
	sub.f32 	%f3382, %f3378, %f4645;
	mul.f32 	%f3383, %f3381, %f3381;
	fma.rn.f32 	%f3384, %f3380, %f3380, %f3383;
	fma.rn.f32 	%f3385, %f3382, %f3382, %f3384;
	add.f32 	%f3386, %f3385, 0f3089705F;
	rsqrt.approx.f32 	%f3387, %f3386;
	mul.f32 	%f3388, %f3387, %f3387;
	mul.f32 	%f3389, %f3387, %f3388;
	mul.f32 	%f3390, %f3379, %f3389;
	fma.rn.f32 	%f3391, %f3380, %f3390, %f3373;
	fma.rn.f32 	%f3392, %f3381, %f3390, %f3374;
	fma.rn.f32 	%f3393, %f3382, %f3390, %f3375;
	ld.shared.v4.f32 	{%f3394, %f3395, %f3396, %f3397}, [_ZZ15integrateBodiesP4BodyfiE9sharedPos+2992];
	sub.f32 	%f3398, %f3394, %f4647;
	sub.f32 	%f3399, %f3395, %f4646;
	sub.f32 	%f3400, %f3396, %f4645;
	mul.f32 	%f3401, %f3399, %f3399;
	fma.rn.f32 	%f3402, %f3398, %f3398, %f3401;
	fma.rn.f32 	%f3403, %f3400, %f3400, %f3402;
	add.f32 	%f3404, %f3403, 0f3089705F;
	rsqrt.approx.f32 	%f3405, %f3404;
	mul.f32 	%f3406, %f3405, %f3405;
	mul.f32 	%f3407, %f3405, %f3406;
	mul.f32 	%f3408, %f3397, %f3407;
	fma.rn.f32 	%f3409, %f3398, %f3408, %f3391;
	fma.rn.f32 	%f3410, %f3399, %f3408, %f3392;
	fma.rn.f32 	%f3411, %f3400, %f3408, %f3393;
	ld.shared.v4.f32 	{%f3412, %f3413, %f3414, %f3415}, [_ZZ15integrateBodiesP4BodyfiE9sharedPos+3008];
	sub.f32 	%f3416, %f3412, %f4647;
	sub.f32 	%f3417, %f3413, %f4646;
	sub.f32 	%f3418, %f3414, %f4645;
	mul.f32 	%f3419, %f3417, %f3417;
	fma.rn.f32 	%f3420, %f3416, %f3416, %f3419;
	fma.rn.f32 	%f3421, %f3418, %f3418, %f3420;
	add.f32 	%f3422, %f3421, 0f3089705F;
	rsqrt.approx.f32 	%f3423, %f3422;
	mul.f32 	%f3424, %f3423, %f3423;
	mul.f32 	%f3425, %f3423, %f3424;
	mul.f32 	%f3426, %f3415, %f3425;
	fma.rn.f32 	%f3427, %f3416, %f3426, %f3409;
	fma.rn.f32 	%f3428, %f3417, %f3426, %f3410;
	fma.rn.f32 	%f3429, %f3418, %f3426, %f3411;
	ld.shared.v4.f32 	{%f3430, %f3431, %f3432, %f3433}, [_ZZ15integrateBodiesP4BodyfiE9sharedPos+3024];
	sub.f32 	%f3434, %f3430, %f4647;
	sub.f32 	%f3435, %f3431, %f4646;
	sub.f32 	%f3436, %f3432, %f4645;
	mul.f32 	%f3437, %f3435, %f3435;
	fma.rn.f32 	%f3438, %f3434, %f3434, %f3437;
	fma.rn.f32 	%f3439, %f3436, %f3436, %f3438;
	add.f32 	%f3440, %f3439, 0f3089705F;
	rsqrt.approx.f32 	%f3441, %f3440;
	mul.f32 	%f3442, %f3441, %f3441;
	mul.f32 	%f3443, %f3441, %f3442;
	mul.f32 	%f3444, %f3433, %f3443;
	fma.rn.f32 	%f3445, %f3434, %f3444, %f3427;
	fma.rn.f32 	%f3446, %f3435, %f3444, %f3428;
	fma.rn.f32 	%f3447, %f3436, %f3444, %f3429;
	ld.shared.v4.f32 	{%f3448, %f3449, %f3450, %f3451}, [_ZZ15integrateBodiesP4BodyfiE9sharedPos+3040];
	sub.f32 	%f3452, %f3448, %f4647;
	sub.f32 	%f3453, %f3449, %f4646;
	sub.f32 	%f3454, %f3450, %f4645;
	mul.f32 	%f3455, %f3453, %f3453;
	fma.rn.f32 	%f3456, %f3452, %f3452, %f3455;
	fma.rn.f32 	%f3457, %f3454, %f3454, %f3456;
	add.f32 	%f3458, %f3457, 0f3089705F;
	rsqrt.approx.f32 	%f3459, %f3458;
	mul.f32 	%f3460, %f3459, %f3459;
	mul.f32 	%f3461, %f3459, %f3460;
	mul.f32 	%f3462, %f3451, %f3461;
	fma.rn.f32 	%f3463, %f3452, %f3462, %f3445;
	fma.rn.f32 	%f3464, %f3453, %f3462, %f3446;
	fma.rn.f32 	%f3465, %f3454, %f3462, %f3447;
	ld.shared.v4.f32 	{%f3466, %f3467, %f3468, %f3469}, [_ZZ15integrateBodiesP4BodyfiE9sharedPos+3056];
	sub.f32 	%f3470, %f3466, %f4647;
	sub.f32 	%f3471, %f3467, %f4646;
	sub.f32 	%f3472, %f3468, %f4645;
	mul.f32 	%f3473, %f3471, %f3471;
	fma.rn.f32 	%f3474, %f3470, %f3470, %f3473;
	fma.rn.f32 	%f3475, %f3472, %f3472, %f3474;
	add.f32 	%f3476, %f3475, 0f3089705F;
	rsqrt.approx.f32 	%f3477, %f3476;
	mul.f32 	%f3478, %f3477, %f3477;
	mul.f32 	%f3479, %f3477, %f3478;
	mul.f32 	%f3480, %f3469, %f3479;
	fma.rn.f32 	%f3481, %f3470, %f3480, %f3463;
	fma.rn.f32 	%f3482, %f3471, %f3480, %f3464;
	fma.rn.f32 	%f3483, %f3472, %f3480, %f3465;
	ld.shared.v4.f32 	{%f3484, %f3485, %f3486, %f3487}, [_ZZ15integrateBodiesP4BodyfiE9sharedPos+3072];
	sub.f32 	%f3488, %f3484, %f4647;
	sub.f32 	%f3489, %f3485, %f4646;
	sub.f32 	%f3490, %f3486, %f4645;
	mul.f32 	%f3491, %f3489, %f3489;
	fma.rn.f32 	%f3492, %f3488, %f3488, %f3491;
	fma.rn.f32 	%f3493, %f3490, %f3490, %f3492;
	add.f32 	%f3494, %f3493, 0f3089705F;
	rsqrt.approx.f32 	%f3495, %f3494;
	mul.f32 	%f3496, %f3495, %f3495;
	mul.f32 	%f3497, %f3495, %f3496;
	mul.f32 	%f3498, %f3487, %f3497;
	fma.rn.f32 	%f3499, %f3488, %f3498, %f3481;
	fma.rn.f32 	%f3500, %f3489, %f3498, %f3482;
	fma.rn.f32 	%f3501, %f3490, %f3498, %f3483;
	ld.shared.v4.f32 	{%f3502, %f3503, %f3504, %f3505}, [_ZZ15integrateBodiesP4BodyfiE9sharedPos+3088];
	sub.f32 	%f3506, %f3502, %f4647;
	sub.f32 	%f3507, %f3503, %f4646;
	sub.f32 	%f3508, %f3504, %f4645;
	mul.f32 	%f3509, %f3507, %f3507;
	fma.rn.f32 	%f3510, %f3506, %f3506, %f3509;
	fma.rn.f32 	%f3511, %f3508, %f3508, %f3510;
	add.f32 	%f3512, %f3511, 0f3089705F;
	rsqrt.approx.f32 	%f3513, %f3512;
	mul.f32 	%f3514, %f3513, %f3513;
	mul.f32 	%f3515, %f3513, %f3514;
	mul.f32 	%f3516, %f3505, %f3515;
	fma.rn.f32 	%f3517, %f3506, %f3516, %f3499;
	fma.rn.f32 	%f3518, %f3507, %f3516, %f3500;
	fma.rn.f32 	%f3519, %f3508, %f3516, %f3501;
	ld.shared.v4.f32 	{%f3520, %f3521, %f3522, %f3523}, [_ZZ15integrateBodiesP4BodyfiE9sharedPos+3104];
	sub.f32 	%f3524, %f3520, %f4647;
	sub.f32 	%f3525, %f3521, %f4646;
	sub.f32 	%f3526, %f3522, %f4645;
	mul.f32 	%f3527, %f3525, %f3525;
	fma.rn.f32 	%f3528, %f3524, %f3524, %f3527;
	fma.rn.f32 	%f3529, %f3526, %f3526, %f3528;
	add.f32 	%f3530, %f3529, 0f3089705F;
	rsqrt.approx.f32 	%f3531, %f3530;
	mul.f32 	%f3532, %f3531, %f3531;
	mul.f32 	%f3533, %f3531, %f3532;
	mul.f32 	%f3534, %f3523, %f3533;
	fma.rn.f32 	%f3535, %f3524, %f3534, %f3517;
	fma.rn.f32 	%f3536, %f3525, %f3534, %f3518;
	fma.rn.f32 	%f3537, %f3526, %f3534, %f3519;
	ld.shared.v4.f32 	{%f3538, %f3539, %f3540, %f3541}, [_ZZ15integrateBodiesP4BodyfiE9sharedPos+3120];
	sub.f32 	%f3542, %f3538, %f4647;
	sub.f32 	%f3543, %f3539, %f4646;
	sub.f32 	%f3544, %f3540, %f4645;
	mul.f32 	%f3545, %f3543, %f3543;
	fma.rn.f32 	%f3546, %f3542, %f3542, %f3545;
	fma.rn.f32 	%f3547, %f3544, %f3544, %f3546;
	add.f32 	%f3548, %f3547, 0f3089705F;
	rsqrt.approx.f32 	%f3549, %f3548;
	mul.f32 	%f3550, %f3549, %f3549;
	mul.f32 	%f3551, %f3549, %f3550;
	mul.f32 	%f3552, %f3541, %f3551;
	fma.rn.f32 	%f3553, %f3542, %f3552, %f3535;
	fma.rn.f32 	%f3554, %f3543, %f3552, %f3536;
	fma.rn.f32 	%f3555, %f3544, %f3552, %f3537;
	ld.shared.v4.f32 	{%f3556, %f3557, %f3558, %f3559}, [_ZZ15integrateBodiesP4BodyfiE9sharedPos+3136];
	sub.f32 	%f3560, %f3556, %f4647;
	sub.f32 	%f3561, %f3557, %f4646;
	sub.f32 	%f3562, %f3558, %f4645;
	mul.f32 	%f3563, %f3561, %f3561;
	fma.rn.f32 	%f3564, %f3560, %f3560, %f3563;
	fma.rn.f32 	%f3565, %f3562, %f3562, %f3564;
	add.f32 	%f3566, %f3565, 0f3089705F;
	rsqrt.approx.f32 	%f3567, %f3566;
	mul.f32 	%f3568, %f3567, %f3567;
	mul.f32 	%f3569, %f3567, %f3568;
	mul.f32 	%f3570, %f3559, %f3569;
	fma.rn.f32 	%f3571, %f3560, %f3570, %f3553;
	fma.rn.f32 	%f3572, %f3561, %f3570, %f3554;
	fma.rn.f32 	%f3573, %f3562, %f3570, %f3555;
	ld.shared.v4.f32 	{%f3574, %f3575, %f3576, %f3577}, [_ZZ15integrateBodiesP4BodyfiE9sharedPos+3152];
	sub.f32 	%f3578, %f3574, %f4647;
	sub.f32 	%f3579, %f3575, %f4646;
	sub.f32 	%f3580, %f3576, %f4645;
	mul.f32 	%f3581, %f3579, %f3579;
	fma.rn.f32 	%f3582, %f3578, %f3578, %f3581;
	fma.rn.f32 	%f3583, %f3580, %f3580, %f3582;
	add.f32 	%f3584, %f3583, 0f3089705F;
	rsqrt.approx.f32 	%f3585, %f3584;
	mul.f32 	%f3586, %f3585, %f3585;
	mul.f32 	%f3587, %f3585, %f3586;
	mul.f32 	%f3588, %f3577, %f3587;
	fma.rn.f32 	%f3589, %f3578, %f3588, %f3571;
	fma.rn.f32 	%f3590, %f3579, %f3588, %f3572;
	fma.rn.f32 	%f3591, %f3580, %f3588, %f3573;
	ld.shared.v4.f32 	{%f3592, %f3593, %f3594, %f3595}, [_ZZ15integrateBodiesP4BodyfiE9sharedPos+3168];
	sub.f32 	%f3596, %f3592, %f4647;
	sub.f32 	%f3597, %f3593, %f4646;
	sub.f32 	%f3598, %f3594, %f4645;
	mul.f32 	%f3599, %f3597, %f3597;
	fma.rn.f32 	%f3600, %f3596, %f3596, %f3599;
	fma.rn.f32 	%f3601, %f3598, %f3598, %f3600;
	add.f32 	%f3602, %f3601, 0f3089705F;
	rsqrt.approx.f32 	%f3603, %f3602;
	mul.f32 	%f3604, %f3603, %f3603;
	mul.f32 	%f3605, %f3603, %f3604;
	mul.f32 	%f3606, %f3595, %f3605;
	fma.rn.f32 	%f3607, %f3596, %f3606, %f3589;
	fma.rn.f32 	%f3608, %f3597, %f3606, %f3590;
	fma.rn.f32 	%f3609, %f3598, %f3606, %f3591;
	ld.shared.v4.f32 	{%f3610, %f3611, %f3612, %f3613}, [_ZZ15integrateBodiesP4BodyfiE9sharedPos+3184];
	sub.f32 	%f3614, %f3610, %f4647;
	sub.f32 	%f3615, %f3611, %f4646;
	sub.f32 	%f3616, %f3612, %f4645;
	mul.f32 	%f3617, %f3615, %f3615;
	fma.rn.f32 	%f3618, %f3614, %f3614, %f3617;
	fma.rn.f32 	%f3619, %f3616, %f3616, %f3618;
	add.f32 	%f3620, %f3619, 0f3089705F;
	rsqrt.approx.f32 	%f3621, %f3620;
	mul.f32 	%f3622, %f3621, %f3621;
	mul.f32 	%f3623, %f3621, %f3622;
	mul.f32 	%f3624, %f3613, %f3623;
	fma.rn.f32 	%f3625, %f3614, %f3624, %f3607;
	fma.rn.f32 	%f3626, %f3615, %f3624, %f3608;
	fma.rn.f32 	%f3627, %f3616, %f3624, %f3609;
	ld.shared.v4.f32 	{%f3628, %f3629, %f3630, %f3631}, [_ZZ15integrateBodiesP4BodyfiE9sharedPos+3200];
	sub.f32 	%f3632, %f3628, %f4647;
	sub.f32 	%f3633, %f3629, %f4646;
	sub.f32 	%f3634, %f3630, %f4645;
	mul.f32 	%f3635, %f3633, %f3633;
	fma.rn.f32 	%f3636, %f3632, %f3632, %f3635;
	fma.rn.f32 	%f3637, %f3634, %f3634, %f3636;
	add.f32 	%f3638, %f3637, 0f3089705F;
	rsqrt.approx.f32 	%f3639, %f3638;
	mul.f32 	%f3640, %f3639, %f3639;
	mul.f32 	%f3641, %f3639, %f3640;
	mul.f32 	%f3642, %f3631, %f3641;
	fma.rn.f32 	%f3643, %f3632, %f3642, %f3625;
	fma.rn.f32 	%f3644, %f3633, %f3642, %f3626;
	fma.rn.f32 	%f3645, %f3634, %f3642, %f3627;
	ld.shared.v4.f32 	{%f3646, %f3647, %f3648, %f3649}, [_ZZ15integrateBodiesP4BodyfiE9sharedPos+3216];
	sub.f32 	%f3650, %f3646, %f4647;
	sub.f32 	%f3651, %f3647, %f4646;
	sub.f32 	%f3652, %f3648, %f4645;
	mul.f32 	%f3653, %f3651, %f3651;
	fma.rn.f32 	%f3654, %f3650, %f3650, %f3653;
	fma.rn.f32 	%f3655, %f3652, %f3652, %f3654;
	add.f32 	%f3656, %f3655, 0f3089705F;
	rsqrt.approx.f32 	%f3657, %f3656;
	mul.f32 	%f3658, %f3657, %f3657;
	mul.f32 	%f3659, %f3657, %f3658;
	mul.f32 	%f3660, %f3649, %f3659;
	fma.rn.f32 	%f3661, %f3650, %f3660, %f3643;
	fma.rn.f32 	%f3662, %f3651, %f3660, %f3644;
	fma.rn.f32 	%f3663, %f3652, %f3660, %f3645;
	ld.shared.v4.f32 	{%f3664, %f3665, %f3666, %f3667}, [_ZZ15integrateBodiesP4BodyfiE9sharedPos+3232];
	sub.f32 	%f3668, %f3664, %f4647;
	sub.f32 	%f3669, %f3665, %f4646;
	sub.f32 	%f3670, %f3666, %f4645;
	mul.f32 	%f3671, %f3669, %f3669;
	fma.rn.f32 	%f3672, %f3668, %f3668, %f3671;
	fma.rn.f32 	%f3673, %f3670, %f3670, %f3672;
	add.f32 	%f3674, %f3673, 0f3089705F;
	rsqrt.approx.f32 	%f3675, %f3674;
	mul.f32 	%f3676, %f3675, %f3675;
	mul.f32 	%f3677, %f3675, %f3676;
	mul.f32 	%f3678, %f3667, %f3677;
	fma.rn.f32 	%f3679, %f3668, %f3678, %f3661;
	fma.rn.f32 	%f3680, %f3669, %f3678, %f3662;
	fma.rn.f32 	%f3681, %f3670, %f3678, %f3663;
	ld.shared.v4.f32 	{%f3682, %f3683, %f3684, %f3685}, [_ZZ15integrateBodiesP4BodyfiE9sharedPos+3248];
	sub.f32 	%f3686, %f3682, %f4647;
	sub.f32 	%f3687, %f3683, %f4646;
	sub.f32 	%f3688, %f3684, %f4645;
	mul.f32 	%f3689, %f3687, %f3687;
	fma.rn.f32 	%f3690, %f3686, %f3686, %f3689;
	fma.rn.f32 	%f3691, %f3688, %f3688, %f3690;
	add.f32 	%f3692, %f3691, 0f3089705F;
	rsqrt.approx.f32 	%f3693, %f3692;
	mul.f32 	%f3694, %f3693, %f3693;
	mul.f32 	%f3695, %f3693, %f3694;
	mul.f32 	%f3696, %f3685, %f3695;
	fma.rn.f32 	%f3697, %f3686, %f3696, %f3679;
	fma.rn.f32 	%f3698, %f3687, %f3696, %f3680;
	fma.rn.f32 	%f3699, %f3688, %f3696, %f3681;
	ld.shared.v4.f32 	{%f3700, %f3701, %f3702, %f3703}, [_ZZ15integrateBodiesP4BodyfiE9sharedPos+3264];
	sub.f32 	%f3704, %f3700, %f4647;
	sub.f32 	%f3705, %f3701, %f4646;
	sub.f32 	%f3706, %f3702, %f4645;
	mul.f32 	%f3707, %f3705, %f3705;
	fma.rn.f32 	%f3708, %f3704, %f3704, %f3707;
	fma.rn.f32 	%f3709, %f3706, %f3706, %f3708;
	add.f32 	%f3710, %f3709, 0f3089705F;
	rsqrt.approx.f32 	%f3711, %f3710;
	mul.f32 	%f3712, %f3711, %f3711;
	mul.f32 	%f3713, %f3711, %f3712;
	mul.f32 	%f3714, %f3703, %f3713;
	fma.rn.f32 	%f3715, %f3704, %f3714, %f3697;
	fma.rn.f32 	%f3716, %f3705, %f3714, %f3698;
	fma.rn.f32 	%f3717, %f3706, %f3714, %f3699;
	ld.shared.v4.f32 	{%f3718, %f3719, %f3720, %f3721}, [_ZZ15integrateBodiesP4BodyfiE9sharedPos+3280];
	sub.f32 	%f3722, %f3718, %f4647;
	sub.f32 	%f3723, %f3719, %f4646;
	sub.f32 	%f3724, %f3720, %f4645;
	mul.f32 	%f3725, %f3723, %f3723;
	fma.rn.f32 	%f3726, %f3722, %f3722, %f3725;
	fma.rn.f32 	%f3727, %f3724, %f3724, %f3726;
	add.f32 	%f3728, %f3727, 0f3089705F;
	rsqrt.approx.f32 	%f3729, %f3728;
	mul.f32 	%f3730, %f3729, %f3729;
	mul.f32 	%f3731, %f3729, %f3730;
	mul.f32 	%f3732, %f3721, %f3731;
	fma.rn.f32 	%f3733, %f3722, %f3732, %f3715;
	fma.rn.f32 	%f3734, %f3723, %f3732, %f3716;
	fma.rn.f32 	%f3735, %f3724, %f3732, %f3717;
	ld.shared.v4.f32 	{%f3736, %f3737, %f3738, %f3739}, [_ZZ15integrateBodiesP4BodyfiE9sharedPos+3296];
	sub.f32 	%f3740, %f3736, %f4647;
	sub.f32 	%f3741, %f3737, %f4646;
	sub.f32 	%f3742, %f3738, %f4645;
	mul.f32 	%f3743, %f3741, %f3741;
	fma.rn.f32 	%f3744, %f3740, %f3740, %f3743;
	fma.rn.f32 	%f3745, %f3742, %f3742, %f3744;
	add.f32 	%f3746, %f3745, 0f3089705F;
	rsqrt.approx.f32 	%f3747, %f3746;
	mul.f32 	%f3748, %f3747, %f3747;
	mul.f32 	%f3749, %f3747, %f3748;
	mul.f32 	%f3750, %f3739, %f3749;
	fma.rn.f32 	%f3751, %f3740, %f3750, %f3733;
	fma.rn.f32 	%f3752, %f3741, %f3750, %f3734;
	fma.rn.f32 	%f3753, %f3742, %f3750, %f3735;
	ld.shared.v4.f32 	{%f3754, %f3755, %f3756, %f3757}, [_ZZ15integrateBodiesP4BodyfiE9sharedPos+3312];
	sub.f32 	%f3758, %f3754, %f4647;
	sub.f32 	%f3759, %f3755, %f4646;
	sub.f32 	%f3760, %f3756, %f4645;
	mul.f32 	%f3761, %f3759, %f3759;
	fma.rn.f32 	%f3762, %f3758, %f3758, %f3761;
	fma.rn.f32 	%f3763, %f3760, %f3760, %f3762;
	add.f32 	%f3764, %f3763, 0f3089705F;
	rsqrt.approx.f32 	%f3765, %f3764;
	mul.f32 	%f3766, %f3765, %f3765;
	mul.f32 	%f3767, %f3765, %f3766;
	mul.f32 	%f3768, %f3757, %f3767;
	fma.rn.f32 	%f3769, %f3758, %f3768, %f3751;
	fma.rn.f32 	%f3770, %f3759, %f3768, %f3752;
	fma.rn.f32 	%f3771, %f3760, %f3768, %f3753;
	ld.shared.v4.f32 	{%f3772, %f3773, %f3774, %f3775}, [_ZZ15integrateBodiesP4BodyfiE9sharedPos+3328];
	sub.f32 	%f3776, %f3772, %f4647;
	sub.f32 	%f3777, %f3773, %f4646;
	sub.f32 	%f3778, %f3774, %f4645;
	mul.f32 	%f3779, %f3777, %f3777;
	fma.rn.f32 	%f3780, %f3776, %f3776, %f3779;
	fma.rn.f32 	%f3781, %f3778, %f3778, %f3780;
	add.f32 	%f3782, %f3781, 0f3089705F;
	rsqrt.approx.f32 	%f3783, %f3782;
	mul.f32 	%f3784, %f3783, %f3783;
	mul.f32 	%f3785, %f3783, %f3784;
	mul.f32 	%f3786, %f3775, %f3785;
	fma.rn.f32 	%f3787, %f3776, %f3786, %f3769;
	fma.rn.f32 	%f3788, %f3777, %f3786, %f3770;
	fma.rn.f32 	%f3789, %f3778, %f3786, %f3771;
	ld.shared.v4.f32 	{%f3790, %f3791, %f3792, %f3793}, [_ZZ15integrateBodiesP4BodyfiE9sharedPos+3344];
	sub.f32 	%f3794, %f3790, %f4647;
	sub.f32 	%f3795, %f3791, %f4646;
	sub.f32 	%f3796, %f3792, %f4645;
	mul.f32 	%f3797, %f3795, %f3795;
	fma.rn.f32 	%f3798, %f3794, %f3794, %f3797;
	fma.rn.f32 	%f3799, %f3796, %f3796, %f3798;
	add.f32 	%f3800, %f3799, 0f3089705F;
	rsqrt.approx.f32 	%f3801, %f3800;
	mul.f32 	%f3802, %f3801, %f3801;
	mul.f32 	%f3803, %f3801, %f3802;
	mul.f32 	%f3804, %f3793, %f3803;
	fma.rn.f32 	%f3805, %f3794, %f3804, %f3787;
	fma.rn.f32 	%f3806, %f3795, %f3804, %f3788;
	fma.rn.f32 	%f3807, %f3796, %f3804, %f3789;
	ld.shared.v4.f32 	{%f3808, %f3809, %f3810, %f3811}, [_ZZ15integrateBodiesP4BodyfiE9sharedPos+3360];
	sub.f32 	%f3812, %f3808, %f4647;
	sub.f32 	%f3813, %f3809, %f4646;
	sub.f32 	%f3814, %f3810, %f4645;
	mul.f32 	%f3815, %f3813, %f3813;
	fma.rn.f32 	%f3816, %f3812, %f3812, %f3815;
	fma.rn.f32 	%f3817, %f3814, %f3814, %f3816;
	add.f32 	%f3818, %f3817, 0f3089705F;
	rsqrt.approx.f32 	%f3819, %f3818;
	mul.f32 	%f3820, %f3819, %f3819;
	mul.f32 	%f3821, %f3819, %f3820;
	mul.f32 	%f3822, %f3811, %f3821;
	fma.rn.f32 	%f3823, %f3812, %f3822, %f3805;
	fma.rn.f32 	%f3824, %f3813, %f3822, %f3806;
	fma.rn.f32 	%f3825, %f3814, %f3822, %f3807;
	ld.shared.v4.f32 	{%f3826, %f3827, %f3828, %f3829}, [_ZZ15integrateBodiesP4BodyfiE9sharedPos+3376];
	sub.f32 	%f3830, %f3826, %f4647;
	sub.f32 	%f3831, %f3827, %f4646;
	sub.f32 	%f3832, %f3828, %f4645;
	mul.f32 	%f3833, %f3831, %f3831;
	fma.rn.f32 	%f3834, %f3830, %f3830, %f3833;
	fma.rn.f32 	%f3835, %f3832, %f3832, %f3834;
	add.f32 	%f3836, %f3835, 0f3089705F;
	rsqrt.approx.f32 	%f3837, %f3836;
	mul.f32 	%f3838, %f3837, %f3837;
	mul.f32 	%f3839, %f3837, %f3838;
	mul.f32 	%f3840, %f3829, %f3839;
	fma.rn.f32 	%f3841, %f3830, %f3840, %f3823;
	fma.rn.f32 	%f3842, %f3831, %f3840, %f3824;
	fma.rn.f32 	%f3843, %f3832, %f3840, %f3825;
	ld.shared.v4.f32 	{%f3844, %f3845, %f3846, %f3847}, [_ZZ15integrateBodiesP4BodyfiE9sharedPos+3392];
	sub.f32 	%f3848, %f3844, %f4647;
	sub.f32 	%f3849, %f3845, %f4646;
	sub.f32 	%f3850, %f3846, %f4645;
	mul.f32 	%f3851, %f3849, %f3849;
	fma.rn.f32 	%f3852, %f3848, %f3848, %f3851;
	fma.rn.f32 	%f3853, %f3850, %f3850, %f3852;
	add.f32 	%f3854, %f3853, 0f3089705F;
	rsqrt.approx.f32 	%f3855, %f3854;
	mul.f32 	%f3856, %f3855, %f3855;
	mul.f32 	%f3857, %f3855, %f3856;
	mul.f32 	%f3858, %f3847, %f3857;
	fma.rn.f32 	%f3859, %f3848, %f3858, %f3841;
	fma.rn.f32 	%f3860, %f3849, %f3858, %f3842;
	fma.rn.f32 	%f3861, %f3850, %f3858, %f3843;
	ld.shared.v4.f32 	{%f3862, %f3863, %f3864, %f3865}, [_ZZ15integrateBodiesP4BodyfiE9sharedPos+3408];
	sub.f32 	%f3866, %f3862, %f4647;
	sub.f32 	%f3867, %f3863, %f4646;
	sub.f32 	%f3868, %f3864, %f4645;
	mul.f32 	%f3869, %f3867, %f3867;
	fma.rn.f32 	%f3870, %f3866, %f3866, %f3869;
	fma.rn.f32 	%f3871, %f3868, %f3868, %f3870;
	add.f32 	%f3872, %f3871, 0f3089705F;
	rsqrt.approx.f32 	%f3873, %f3872;
	mul.f32 	%f3874, %f3873, %f3873;
	mul.f32 	%f3875, %f3873, %f3874;
	mul.f32 	%f3876, %f3865, %f3875;
	fma.rn.f32 	%f3877, %f3866, %f3876, %f3859;
	fma.rn.f32 	%f3878, %f3867, %f3876, %f3860;
	fma.rn.f32 	%f3879, %f3868, %f3876, %f3861;
	ld.shared.v4.f32 	{%f3880, %f3881, %f3882, %f3883}, [_ZZ15integrateBodiesP4BodyfiE9sharedPos+3424];
	sub.f32 	%f3884, %f3880, %f4647;
	sub.f32 	%f3885, %f3881, %f4646;
	sub.f32 	%f3886, %f3882, %f4645;
	mul.f32 	%f3887, %f3885, %f3885;
	fma.rn.f32 	%f3888, %f3884, %f3884, %f3887;
	fma.rn.f32 	%f3889, %f3886, %f3886, %f3888;
	add.f32 	%f3890, %f3889, 0f3089705F;
	rsqrt.approx.f32 	%f3891, %f3890;
	mul.f32 	%f3892, %f3891, %f3891;
	mul.f32 	%f3893, %f3891, %f3892;
	mul.f32 	%f3894, %f3883, %f3893;
	fma.rn.f32 	%f3895, %f3884, %f3894, %f3877;
	fma.rn.f32 	%f3896, %f3885, %f3894, %f3878;
	fma.rn.f32 	%f3897, %f3886, %f3894, %f3879;
	ld.shared.v4.f32 	{%f3898, %f3899, %f3900, %f3901}, [_ZZ15integrateBodiesP4BodyfiE9sharedPos+3440];
	sub.f32 	%f3902, %f3898, %f4647;
	sub.f32 	%f3903, %f3899, %f4646;
	sub.f32 	%f3904, %f3900, %f4645;
	mul.f32 	%f3905, %f3903, %f3903;
	fma.rn.f32 	%f3906, %f3902, %f3902, %f3905;
	fma.rn.f32 	%f3907, %f3904, %f3904, %f3906;
	add.f32 	%f3908, %f3907, 0f3089705F;
	rsqrt.approx.f32 	%f3909, %f3908;
	mul.f32 	%f3910, %f3909, %f3909;
	mul.f32 	%f3911, %f3909, %f3910;
	mul.f32 	%f3912, %f3901, %f3911;
	fma.rn.f32 	%f3913, %f3902, %f3912, %f3895;
	fma.rn.f32 	%f3914, %f3903, %f3912, %f3896;
	fma.rn.f32 	%f3915, %f3904, %f3912, %f3897;
	ld.shared.v4.f32 	{%f3916, %f3917, %f3918, %f3919}, [_ZZ15integrateBodiesP4BodyfiE9sharedPos+3456];
	sub.f32 	%f3920, %f3916, %f4647;
	sub.f32 	%f3921, %f3917, %f4646;
	sub.f32 	%f3922, %f3918, %f4645;
	mul.f32 	%f3923, %f3921, %f3921;
	fma.rn.f32 	%f3924, %f3920, %f3920, %f3923;
	fma.rn.f32 	%f3925, %f3922, %f3922, %f3924;
	add.f32 	%f3926, %f3925, 0f3089705F;
	rsqrt.approx.f32 	%f3927, %f3926;
	mul.f32 	%f3928, %f3927, %f3927;
	mul.f32 	%f3929, %f3927, %f3928;
	mul.f32 	%f3930, %f3919, %f3929;
	fma.rn.f32 	%f3931, %f3920, %f3930, %f3913;
	fma.rn.f32 	%f3932, %f3921, %f3930, %f3914;
	fma.rn.f32 	%f3933, %f3922, %f3930, %f3915;
	ld.shared.v4.f32 	{%f3934, %f3935, %f3936, %f3937}, [_ZZ15integrateBodiesP4BodyfiE9sharedPos+3472];
	sub.f32 	%f3938, %f3934, %f4647;
	sub.f32 	%f3939, %f3935, %f4646;
	sub.f32 	%f3940, %f3936, %f4645;
	mul.f32 	%f3941, %f3939, %f3939;
	fma.rn.f32 	%f3942, %f3938, %f3938, %f3941;
	fma.rn.f32 	%f3943, %f3940, %f3940, %f3942;
	add.f32 	%f3944, %f3943, 0f3089705F;
	rsqrt.approx.f32 	%f3945, %f3944;
	mul.f32 	%f3946, %f3945, %f3945;
	mul.f32 	%f3947, %f3945, %f3946;
	mul.f32 	%f3948, %f3937, %f3947;
	fma.rn.f32 	%f3949, %f3938, %f3948, %f3931;
	fma.rn.f32 	%f3950, %f3939, %f3948, %f3932;
	fma.rn.f32 	%f3951, %f3940, %f3948, %f3933;
	ld.shared.v4.f32 	{%f3952, %f3953, %f3954, %f3955}, [_ZZ15integrateBodiesP4BodyfiE9sharedPos+3488];
	sub.f32 	%f3956, %f3952, %f4647;
	sub.f32 	%f3957, %f3953, %f4646;
	sub.f32 	%f3958, %f3954, %f4645;
	mul.f32 	%f3959, %f3957, %f3957;
	fma.rn.f32 	%f3960, %f3956, %f3956, %f3959;
	fma.rn.f32 	%f3961, %f3958, %f3958, %f3960;
	add.f32 	%f3962, %f3961, 0f3089705F;
	rsqrt.approx.f32 	%f3963, %f3962;
	mul.f32 	%f3964, %f3963, %f3963;
	mul.f32 	%f3965, %f3963, %f3964;
	mul.f32 	%f3966, %f3955, %f3965;
	fma.rn.f32 	%f3967, %f3956, %f3966, %f3949;
	fma.rn.f32 	%f3968, %f3957, %f3966, %f3950;
	fma.rn.f32 	%f3969, %f3958, %f3966, %f3951;
	ld.shared.v4.f32 	{%f3970, %f3971, %f3972, %f3973}, [_ZZ15integrateBodiesP4BodyfiE9sharedPos+3504];
	sub.f32 	%f3974, %f3970, %f4647;
	sub.f32 	%f3975, %f3971, %f4646;
	sub.f32 	%f3976, %f3972, %f4645;
	mul.f32 	%f3977, %f3975, %f3975;
	fma.rn.f32 	%f3978, %f3974, %f3974, %f3977;
	fma.rn.f32 	%f3979, %f3976, %f3976, %f3978;
	add.f32 	%f3980, %f3979, 0f3089705F;
	rsqrt.approx.f32 	%f3981, %f3980;
	mul.f32 	%f3982, %f3981, %f3981;
	mul.f32 	%f3983, %f3981, %f3982;
	mul.f32 	%f3984, %f3973, %f3983;
	fma.rn.f32 	%f3985, %f3974, %f3984, %f3967;
	fma.rn.f32 	%f3986, %f3975, %f3984, %f3968;
	fma.rn.f32 	%f3987, %f3976, %f3984, %f3969;
	ld.shared.v4.f32 	{%f3988, %f3989, %f3990, %f3991}, [_ZZ15integrateBodiesP4BodyfiE9sharedPos+3520];
	sub.f32 	%f3992, %f3988, %f4647;
	sub.f32 	%f3993, %f3989, %f4646;
	sub.f32 	%f3994, %f3990, %f4645;
	mul.f32 	%f3995, %f3993, %f3993;
	fma.rn.f32 	%f3996, %f3992, %f3992, %f3995;
	fma.rn.f32 	%f3997, %f3994, %f3994, %f3996;
	add.f32 	%f3998, %f3997, 0f3089705F;
	rsqrt.approx.f32 	%f3999, %f3998;
	mul.f32 	%f4000, %f3999, %f3999;
	mul.f32 	%f4001, %f3999, %f4000;
	mul.f32 	%f4002, %f3991, %f4001;
	fma.rn.f32 	%f4003, %f3992, %f4002, %f3985;
	fma.rn.f32 	%f4004, %f3993, %f4002, %f3986;
	fma.rn.f32 	%f4005, %f3994, %f4002, %f3987;
	ld.shared.v4.f32 	{%f4006, %f4007, %f4008, %f4009}, [_ZZ15integrateBodiesP4BodyfiE9sharedPos+3536];
	sub.f32 	%f4010, %f4006, %f4647;
	sub.f32 	%f4011, %f4007, %f4646;
	sub.f32 	%f4012, %f4008, %f4645;
	mul.f32 	%f4013, %f4011, %f4011;
	fma.rn.f32 	%f4014, %f4010, %f4010, %f4013;
	fma.rn.f32 	%f4015, %f4012, %f4012, %f4014;
	add.f32 	%f4016, %f4015, 0f3089705F;
	rsqrt.approx.f32 	%f4017, %f4016;
	mul.f32 	%f4018, %f4017, %f4017;
	mul.f32 	%f4019, %f4017, %f4018;
	mul.f32 	%f4020, %f4009, %f4019;
	fma.rn.f32 	%f4021, %f4010, %f4020, %f4003;
	fma.rn.f32 	%f4022, %f4011, %f4020, %f4004;
	fma.rn.f32 	%f4023, %f4012, %f4020, %f4005;
	ld.shared.v4.f32 	{%f4024, %f4025, %f4026, %f4027}, [_ZZ15integrateBodiesP4BodyfiE9sharedPos+3552];
	sub.f32 	%f4028, %f4024, %f4647;
	sub.f32 	%f4029, %f4025, %f4646;
	sub.f32 	%f4030, %f4026, %f4645;
	mul.f32 	%f4031, %f4029, %f4029;
	fma.rn.f32 	%f4032, %f4028, %f4028, %f4031;
	fma.rn.f32 	%f4033, %f4030, %f4030, %f4032;
	add.f32 	%f4034, %f4033, 0f3089705F;
	rsqrt.approx.f32 	%f4035, %f4034;
	mul.f32 	%f4036, %f4035, %f4035;
	mul.f32 	%f4037, %f4035, %f4036;
	mul.f32 	%f4038, %f4027, %f4037;
	fma.rn.f32 	%f4039, %f4028, %f4038, %f4021;
	fma.rn.f32 	%f4040, %f4029, %f4038, %f4022;
	fma.rn.f32 	%f4041, %f4030, %f4038, %f4023;
	ld.shared.v4.f32 	{%f4042, %f4043, %f4044, %f4045}, [_ZZ15integrateBodiesP4BodyfiE9sharedPos+3568];
	sub.f32 	%f4046, %f4042, %f4647;
	sub.f32 	%f4047, %f4043, %f4646;
	sub.f32 	%f4048, %f4044, %f4645;
	mul.f32 	%f4049, %f4047, %f4047;
	fma.rn.f32 	%f4050, %f4046, %f4046, %f4049;
	fma.rn.f32 	%f4051, %f4048, %f4048, %f4050;
	add.f32 	%f4052, %f4051, 0f3089705F;
	rsqrt.approx.f32 	%f4053, %f4052;
	mul.f32 	%f4054, %f4053, %f4053;
	mul.f32 	%f4055, %f4053, %f4054;
	mul.f32 	%f4056, %f4045, %f4055;
	fma.rn.f32 	%f4057, %f4046, %f4056, %f4039;
	fma.rn.f32 	%f4058, %f4047, %f4056, %f4040;
	fma.rn.f32 	%f4059, %f4048, %f4056, %f4041;
	ld.shared.v4.f32 	{%f4060, %f4061, %f4062, %f4063}, [_ZZ15integrateBodiesP4BodyfiE9sharedPos+3584];
	sub.f32 	%f4064, %f4060, %f4647;
	sub.f32 	%f4065, %f4061, %f4646;
	sub.f32 	%f4066, %f4062, %f4645;
	mul.f32 	%f4067, %f4065, %f4065;
	fma.rn.f32 	%f4068, %f4064, %f4064, %f4067;
	fma.rn.f32 	%f4069, %f4066, %f4066, %f4068;
	add.f32 	%f4070, %f4069, 0f3089705F;
	rsqrt.approx.f32 	%f4071, %f4070;
	mul.f32 	%f4072, %f4071, %f4071;
	mul.f32 	%f4073, %f4071, %f4072;
	mul.f32 	%f4074, %f4063, %f4073;
	fma.rn.f32 	%f4075, %f4064, %f4074, %f4057;
	fma.rn.f32 	%f4076, %f4065, %f4074, %f4058;
	fma.rn.f32 	%f4077, %f4066, %f4074, %f4059;
	ld.shared.v4.f32 	{%f4078, %f4079, %f4080, %f4081}, [_ZZ15integrateBodiesP4BodyfiE9sharedPos+3600];
	sub.f32 	%f4082, %f4078, %f4647;
	sub.f32 	%f4083, %f4079, %f4646;
	sub.f32 	%f4084, %f4080, %f4645;
	mul.f32 	%f4085, %f4083, %f4083;
	fma.rn.f32 	%f4086, %f4082, %f4082, %f4085;
	fma.rn.f32 	%f4087, %f4084, %f4084, %f4086;
	add.f32 	%f4088, %f4087, 0f3089705F;
	rsqrt.approx.f32 	%f4089, %f4088;
	mul.f32 	%f4090, %f4089, %f4089;
	mul.f32 	%f4091, %f4089, %f4090;
	mul.f32 	%f4092, %f4081, %f4091;
	fma.rn.f32 	%f4093, %f4082, %f4092, %f4075;
	fma.rn.f32 	%f4094, %f4083, %f4092, %f4076;
	fma.rn.f32 	%f4095, %f4084, %f4092, %f4077;
	ld.shared.v4.f32 	{%f4096, %f4097, %f4098, %f4099}, [_ZZ15integrateBodiesP4BodyfiE9sharedPos+3616];
	sub.f32 	%f4100, %f4096, %f4647;
	sub.f32 	%f4101, %f4097, %f4646;
	sub.f32 	%f4102, %f4098, %f4645;
	mul.f32 	%f4103, %f4101, %f4101;
	fma.rn.f32 	%f4104, %f4100, %f4100, %f4103;
	fma.rn.f32 	%f4105, %f4102, %f4102, %f4104;
	add.f32 	%f4106, %f4105, 0f3089705F;
	rsqrt.approx.f32 	%f4107, %f4106;
	mul.f32 	%f4108, %f4107, %f4107;
	mul.f32 	%f4109, %f4107, %f4108;
	mul.f32 	%f4110, %f4099, %f4109;
	fma.rn.f32 	%f4111, %f4100, %f4110, %f4093;
	fma.rn.f32 	%f4112, %f4101, %f4110, %f4094;
	fma.rn.f32 	%f4113, %f4102, %f4110, %f4095;
	ld.shared.v4.f32 	{%f4114, %f4115, %f4116, %f4117}, [_ZZ15integrateBodiesP4BodyfiE9sharedPos+3632];
	sub.f32 	%f4118, %f4114, %f4647;
	sub.f32 	%f4119, %f4115, %f4646;
	sub.f32 	%f4120, %f4116, %f4645;
	mul.f32 	%f4121, %f4119, %f4119;
	fma.rn.f32 	%f4122, %f4118, %f4118, %f4121;
	fma.rn.f32 	%f4123, %f4120, %f4120, %f4122;
	add.f32 	%f4124, %f4123, 0f3089705F;
	rsqrt.approx.f32 	%f4125, %f4124;
	mul.f32 	%f4126, %f4125, %f4125;
	mul.f32 	%f4127, %f4125, %f4126;
	mul.f32 	%f4128, %f4117, %f4127;
	fma.rn.f32 	%f4129, %f4118, %f4128, %f4111;
	fma.rn.f32 	%f4130, %f4119, %f4128, %f4112;
	fma.rn.f32 	%f4131, %f4120, %f4128, %f4113;
	ld.shared.v4.f32 	{%f4132, %f4133, %f4134, %f4135}, [_ZZ15integrateBodiesP4BodyfiE9sharedPos+3648];
	sub.f32 	%f4136, %f4132, %f4647;
	sub.f32 	%f4137, %f4133, %f4646;
	sub.f32 	%f4138, %f4134, %f4645;
	mul.f32 	%f4139, %f4137, %f4137;
	fma.rn.f32 	%f4140, %f4136, %f4136, %f4139;
	fma.rn.f32 	%f4141, %f4138, %f4138, %f4140;
	add.f32 	%f4142, %f4141, 0f3089705F;
	rsqrt.approx.f32 	%f4143, %f4142;
	mul.f32 	%f4144, %f4143, %f4143;
	mul.f32 	%f4145, %f4143, %f4144;
	mul.f32 	%f4146, %f4135, %f4145;
	fma.rn.f32 	%f4147, %f4136, %f4146, %f4129;
	fma.rn.f32 	%f4148, %f4137, %f4146, %f4130;
	fma.rn.f32 	%f4149, %f4138, %f4146, %f4131;
	ld.shared.v4.f32 	{%f4150, %f4151, %f4152, %f4153}, [_ZZ15integrateBodiesP4BodyfiE9sharedPos+3664];
	sub.f32 	%f4154, %f4150, %f4647;
	sub.f32 	%f4155, %f4151, %f4646;
	sub.f32 	%f4156, %f4152, %f4645;
	mul.f32 	%f4157, %f4155, %f4155;
	fma.rn.f32 	%f4158, %f4154, %f4154, %f4157;
	fma.rn.f32 	%f4159, %f4156, %f4156, %f4158;
	add.f32 	%f4160, %f4159, 0f3089705F;
	rsqrt.approx.f32 	%f4161, %f4160;
	mul.f32 	%f4162, %f4161, %f4161;
	mul.f32 	%f4163, %f4161, %f4162;
	mul.f32 	%f4164, %f4153, %f4163;
	fma.rn.f32 	%f4165, %f4154, %f4164, %f4147;
	fma.rn.f32 	%f4166, %f4155, %f4164, %f4148;
	fma.rn.f32 	%f4167, %f4156, %f4164, %f4149;
	ld.shared.v4.f32 	{%f4168, %f4169, %f4170, %f4171}, [_ZZ15integrateBodiesP4BodyfiE9sharedPos+3680];
	sub.f32 	%f4172, %f4168, %f4647;
	sub.f32 	%f4173, %f4169, %f4646;
	sub.f32 	%f4174, %f4170, %f4645;
	mul.f32 	%f4175, %f4173, %f4173;
	fma.rn.f32 	%f4176, %f4172, %f4172, %f4175;
	fma.rn.f32 	%f4177, %f4174, %f4174, %f4176;
	add.f32 	%f4178, %f4177, 0f3089705F;
	rsqrt.approx.f32 	%f4179, %f4178;
	mul.f32 	%f4180, %f4179, %f4179;
	mul.f32 	%f4181, %f4179, %f4180;
	mul.f32 	%f4182, %f4171, %f4181;
	fma.rn.f32 	%f4183, %f4172, %f4182, %f4165;
	fma.rn.f32 	%f4184, %f4173, %f4182, %f4166;
	fma.rn.f32 	%f4185, %f4174, %f4182, %f4167;
	ld.shared.v4.f32 	{%f4186, %f4187, %f4188, %f4189}, [_ZZ15integrateBodiesP4BodyfiE9sharedPos+3696];
	sub.f32 	%f4190, %f4186, %f4647;
	sub.f32 	%f4191, %f4187, %f4646;
	sub.f32 	%f4192, %f4188, %f4645;
	mul.f32 	%f4193, %f4191, %f4191;
	fma.rn.f32 	%f4194, %f4190, %f4190, %f4193;
	fma.rn.f32 	%f4195, %f4192, %f4192, %f4194;
	add.f32 	%f4196, %f4195, 0f3089705F;
	rsqrt.approx.f32 	%f4197, %f4196;
	mul.f32 	%f4198, %f4197, %f4197;
	mul.f32 	%f4199, %f4197, %f4198;
	mul.f32 	%f4200, %f4189, %f4199;
	fma.rn.f32 	%f4201, %f4190, %f4200, %f4183;
	fma.rn.f32 	%f4202, %f4191, %f4200, %f4184;
	fma.rn.f32 	%f4203, %f4192, %f4200, %f4185;
	ld.shared.v4.f32 	{%f4204, %f4205, %f4206, %f4207}, [_ZZ15integrateBodiesP4BodyfiE9sharedPos+3712];
	sub.f32 	%f4208, %f4204, %f4647;
	sub.f32 	%f4209, %f4205, %f4646;
	sub.f32 	%f4210, %f4206, %f4645;
	mul.f32 	%f4211, %f4209, %f4209;
	fma.rn.f32 	%f4212, %f4208, %f4208, %f4211;
	fma.rn.f32 	%f4213, %f4210, %f4210, %f4212;
	add.f32 	%f4214, %f4213, 0f3089705F;
	rsqrt.approx.f32 	%f4215, %f4214;
	mul.f32 	%f4216, %f4215, %f4215;
	mul.f32 	%f4217, %f4215, %f4216;
	mul.f32 	%f4218, %f4207, %f4217;
	fma.rn.f32 	%f4219, %f4208, %f4218, %f4201;
	fma.rn.f32 	%f4220, %f4209, %f4218, %f4202;
	fma.rn.f32 	%f4221, %f4210, %f4218, %f4203;
	ld.shared.v4.f32 	{%f4222, %f4223, %f4224, %f4225}, [_ZZ15integrateBodiesP4BodyfiE9sharedPos+3728];
	sub.f32 	%f4226, %f4222, %f4647;
	sub.f32 	%f4227, %f4223, %f4646;
	sub.f32 	%f4228, %f4224, %f4645;
	mul.f32 	%f4229, %f4227, %f4227;
	fma.rn.f32 	%f4230, %f4226, %f4226, %f4229;
	fma.rn.f32 	%f4231, %f4228, %f4228, %f4230;
	add.f32 	%f4232, %f4231, 0f3089705F;
	rsqrt.approx.f32 	%f4233, %f4232;
	mul.f32 	%f4234, %f4233, %f4233;
	mul.f32 	%f4235, %f4233, %f4234;
	mul.f32 	%f4236, %f4225, %f4235;
	fma.rn.f32 	%f4237, %f4226, %f4236, %f4219;
	fma.rn.f32 	%f4238, %f4227, %f4236, %f4220;
	fma.rn.f32 	%f4239, %f4228, %f4236, %f4221;
	ld.shared.v4.f32 	{%f4240, %f4241, %f4242, %f4243}, [_ZZ15integrateBodiesP4BodyfiE9sharedPos+3744];
	sub.f32 	%f4244, %f4240, %f4647;
	sub.f32 	%f4245, %f4241, %f4646;
	sub.f32 	%f4246, %f4242, %f4645;
	mul.f32 	%f4247, %f4245, %f4245;
	fma.rn.f32 	%f4248, %f4244, %f4244, %f4247;
	fma.rn.f32 	%f4249, %f4246, %f4246, %f4248;
	add.f32 	%f4250, %f4249, 0f3089705F;
	rsqrt.approx.f32 	%f4251, %f4250;
	mul.f32 	%f4252, %f4251, %f4251;
	mul.f32 	%f4253, %f4251, %f4252;
	mul.f32 	%f4254, %f4243, %f4253;
	fma.rn.f32 	%f4255, %f4244, %f4254, %f4237;
	fma.rn.f32 	%f4256, %f4245, %f4254, %f4238;
	fma.rn.f32 	%f4257, %f4246, %f4254, %f4239;
	ld.shared.v4.f32 	{%f4258, %f4259, %f4260, %f4261}, [_ZZ15integrateBodiesP4BodyfiE9sharedPos+3760];
	sub.f32 	%f4262, %f4258, %f4647;
	sub.f32 	%f4263, %f4259, %f4646;
	sub.f32 	%f4264, %f4260, %f4645;
	mul.f32 	%f4265, %f4263, %f4263;
	fma.rn.f32 	%f4266, %f4262, %f4262, %f4265;
	fma.rn.f32 	%f4267, %f4264, %f4264, %f4266;
	add.f32 	%f4268, %f4267, 0f3089705F;
	rsqrt.approx.f32 	%f4269, %f4268;
	mul.f32 	%f4270, %f4269, %f4269;
	mul.f32 	%f4271, %f4269, %f4270;
	mul.f32 	%f4272, %f4261, %f4271;
	fma.rn.f32 	%f4273, %f4262, %f4272, %f4255;
	fma.rn.f32 	%f4274, %f4263, %f4272, %f4256;
	fma.rn.f32 	%f4275, %f4264, %f4272, %f4257;
	ld.shared.v4.f32 	{%f4276, %f4277, %f4278, %f4279}, [_ZZ15integrateBodiesP4BodyfiE9sharedPos+3776];
	sub.f32 	%f4280, %f4276, %f4647;
	sub.f32 	%f4281, %f4277, %f4646;
	sub.f32 	%f4282, %f4278, %f4645;
	mul.f32 	%f4283, %f4281, %f4281;
	fma.rn.f32 	%f4284, %f4280, %f4280, %f4283;
	fma.rn.f32 	%f4285, %f4282, %f4282, %f4284;
	add.f32 	%f4286, %f4285, 0f3089705F;
	rsqrt.approx.f32 	%f4287, %f4286;
	mul.f32 	%f4288, %f4287, %f4287;
	mul.f32 	%f4289, %f4287, %f4288;
	mul.f32 	%f4290, %f4279, %f4289;
	fma.rn.f32 	%f4291, %f4280, %f4290, %f4273;
	fma.rn.f32 	%f4292, %f4281, %f4290, %f4274;
	fma.rn.f32 	%f4293, %f4282, %f4290, %f4275;
	ld.shared.v4.f32 	{%f4294, %f4295, %f4296, %f4297}, [_ZZ15integrateBodiesP4BodyfiE9sharedPos+3792];
	sub.f32 	%f4298, %f4294, %f4647;
	sub.f32 	%f4299, %f4295, %f4646;
	sub.f32 	%f4300, %f4296, %f4645;
	mul.f32 	%f4301, %f4299, %f4299;
	fma.rn.f32 	%f4302, %f4298, %f4298, %f4301;
	fma.rn.f32 	%f4303, %f4300, %f4300, %f4302;
	add.f32 	%f4304, %f4303, 0f3089705F;
	rsqrt.approx.f32 	%f4305, %f4304;
	mul.f32 	%f4306, %f4305, %f4305;
	mul.f32 	%f4307, %f4305, %f4306;
	mul.f32 	%f4308, %f4297, %f4307;
	fma.rn.f32 	%f4309, %f4298, %f4308, %f4291;
	fma.rn.f32 	%f4310, %f4299, %f4308, %f4292;
	fma.rn.f32 	%f4311, %f4300, %f4308, %f4293;
	ld.shared.v4.f32 	{%f4312, %f4313, %f4314, %f4315}, [_ZZ15integrateBodiesP4BodyfiE9sharedPos+3808];
	sub.f32 	%f4316, %f4312, %f4647;
	sub.f32 	%f4317, %f4313, %f4646;
	sub.f32 	%f4318, %f4314, %f4645;
	mul.f32 	%f4319, %f4317, %f4317;
	fma.rn.f32 	%f4320, %f4316, %f4316, %f4319;
	fma.rn.f32 	%f4321, %f4318, %f4318, %f4320;
	add.f32 	%f4322, %f4321, 0f3089705F;
	rsqrt.approx.f32 	%f4323, %f4322;
	mul.f32 	%f4324, %f4323, %f4323;
	mul.f32 	%f4325, %f4323, %f4324;
	mul.f32 	%f4326, %f4315, %f4325;
	fma.rn.f32 	%f4327, %f4316, %f4326, %f4309;
	fma.rn.f32 	%f4328, %f4317, %f4326, %f4310;
	fma.rn.f32 	%f4329, %f4318, %f4326, %f4311;
	ld.shared.v4.f32 	{%f4330, %f4331, %f4332, %f4333}, [_ZZ15integrateBodiesP4BodyfiE9sharedPos+3824];
	sub.f32 	%f4334, %f4330, %f4647;
	sub.f32 	%f4335, %f4331, %f4646;
	sub.f32 	%f4336, %f4332, %f4645;
	mul.f32 	%f4337, %f4335, %f4335;
	fma.rn.f32 	%f4338, %f4334, %f4334, %f4337;
	fma.rn.f32 	%f4339, %f4336, %f4336, %f4338;
	add.f32 	%f4340, %f4339, 0f3089705F;
	rsqrt.approx.f32 	%f4341, %f4340;
	mul.f32 	%f4342, %f4341, %f4341;
	mul.f32 	%f4343, %f4341, %f4342;
	mul.f32 	%f4344, %f4333, %f4343;
	fma.rn.f32 	%f4345, %f4334, %f4344, %f4327;
	fma.rn.f32 	%f4346, %f4335, %f4344, %f4328;
	fma.rn.f32 	%f4347, %f4336, %f4344, %f4329;
	ld.shared.v4.f32 	{%f4348, %f4349, %f4350, %f4351}, [_ZZ15integrateBodiesP4BodyfiE9sharedPos+3840];
	sub.f32 	%f4352, %f4348, %f4647;
	sub.f32 	%f4353, %f4349, %f4646;
	sub.f32 	%f4354, %f4350, %f4645;
	mul.f32 	%f4355, %f4353, %f4353;
	fma.rn.f32 	%f4356, %f4352, %f4352, %f4355;
	fma.rn.f32 	%f4357, %f4354, %f4354, %f4356;
	add.f32 	%f4358, %f4357, 0f3089705F;
	rsqrt.approx.f32 	%f4359, %f4358;
	mul.f32 	%f4360, %f4359, %f4359;
	mul.f32 	%f4361, %f4359, %f4360;
	mul.f32 	%f4362, %f4351, %f4361;
	fma.rn.f32 	%f4363, %f4352, %f4362, %f4345;
	fma.rn.f32 	%f4364, %f4353, %f4362, %f4346;
	fma.rn.f32 	%f4365, %f4354, %f4362, %f4347;
	ld.shared.v4.f32 	{%f4366, %f4367, %f4368, %f4369}, [_ZZ15integrateBodiesP4BodyfiE9sharedPos+3856];
	sub.f32 	%f4370, %f4366, %f4647;
	sub.f32 	%f4371, %f4367, %f4646;
	sub.f32 	%f4372, %f4368, %f4645;
	mul.f32 	%f4373, %f4371, %f4371;
	fma.rn.f32 	%f4374, %f4370, %f4370, %f4373;
	fma.rn.f32 	%f4375, %f4372, %f4372, %f4374;
	add.f32 	%f4376, %f4375, 0f3089705F;
	rsqrt.approx.f32 	%f4377, %f4376;
	mul.f32 	%f4378, %f4377, %f4377;
	mul.f32 	%f4379, %f4377, %f4378;
	mul.f32 	%f4380, %f4369, %f4379;
	fma.rn.f32 	%f4381, %f4370, %f4380, %f4363;
	fma.rn.f32 	%f4382, %f4371, %f4380, %f4364;
	fma.rn.f32 	%f4383, %f4372, %f4380, %f4365;
	ld.shared.v4.f32 	{%f4384, %f4385, %f4386, %f4387}, [_ZZ15integrateBodiesP4BodyfiE9sharedPos+3872];
	sub.f32 	%f4388, %f4384, %f4647;
	sub.f32 	%f4389, %f4385, %f4646;
	sub.f32 	%f4390, %f4386, %f4645;
	mul.f32 	%f4391, %f4389, %f4389;
	fma.rn.f32 	%f4392, %f4388, %f4388, %f4391;
	fma.rn.f32 	%f4393, %f4390, %f4390, %f4392;
	add.f32 	%f4394, %f4393, 0f3089705F;
	rsqrt.approx.f32 	%f4395, %f4394;
	mul.f32 	%f4396, %f4395, %f4395;
	mul.f32 	%f4397, %f4395, %f4396;
	mul.f32 	%f4398, %f4387, %f4397;
	fma.rn.f32 	%f4399, %f4388, %f4398, %f4381;
	fma.rn.f32 	%f4400, %f4389, %f4398, %f4382;
	fma.rn.f32 	%f4401, %f4390, %f4398, %f4383;
	ld.shared.v4.f32 	{%f4402, %f4403, %f4404, %f4405}, [_ZZ15integrateBodiesP4BodyfiE9sharedPos+3888];
	sub.f32 	%f4406, %f4402, %f4647;
	sub.f32 	%f4407, %f4403, %f4646;
	sub.f32 	%f4408, %f4404, %f4645;
	mul.f32 	%f4409, %f4407, %f4407;
	fma.rn.f32 	%f4410, %f4406, %f4406, %f4409;
	fma.rn.f32 	%f4411, %f4408, %f4408, %f4410;
	add.f32 	%f4412, %f4411, 0f3089705F;
	rsqrt.approx.f32 	%f4413, %f4412;
	mul.f32 	%f4414, %f4413, %f4413;
	mul.f32 	%f4415, %f4413, %f4414;
	mul.f32 	%f4416, %f4405, %f4415;
	fma.rn.f32 	%f4417, %f4406, %f4416, %f4399;
	fma.rn.f32 	%f4418, %f4407, %f4416, %f4400;
	fma.rn.f32 	%f4419, %f4408, %f4416, %f4401;
	ld.shared.v4.f32 	{%f4420, %f4421, %f4422, %f4423}, [_ZZ15integrateBodiesP4BodyfiE9sharedPos+3904];
	sub.f32 	%f4424, %f4420, %f4647;
	sub.f32 	%f4425, %f4421, %f4646;
	sub.f32 	%f4426, %f4422, %f4645;
	mul.f32 	%f4427, %f4425, %f4425;
	fma.rn.f32 	%f4428, %f4424, %f4424, %f4427;
	fma.rn.f32 	%f4429, %f4426, %f4426, %f4428;
	add.f32 	%f4430, %f4429, 0f3089705F;
	rsqrt.approx.f32 	%f4431, %f4430;
	mul.f32 	%f4432, %f4431, %f4431;
	mul.f32 	%f4433, %f4431, %f4432;
	mul.f32 	%f4434, %f4423, %f4433;
	fma.rn.f32 	%f4435, %f4424, %f4434, %f4417;
	fma.rn.f32 	%f4436, %f4425, %f4434, %f4418;
	fma.rn.f32 	%f4437, %f4426, %f4434, %f4419;
	ld.shared.v4.f32 	{%f4438, %f4439, %f4440, %f4441}, [_ZZ15integrateBodiesP4BodyfiE9sharedPos+3920];
	sub.f32 	%f4442, %f4438, %f4647;
	sub.f32 	%f4443, %f4439, %f4646;
	sub.f32 	%f4444, %f4440, %f4645;
	mul.f32 	%f4445, %f4443, %f4443;
	fma.rn.f32 	%f4446, %f4442, %f4442, %f4445;
	fma.rn.f32 	%f4447, %f4444, %f4444, %f4446;
	add.f32 	%f4448, %f4447, 0f3089705F;
	rsqrt.approx.f32 	%f4449, %f4448;
	mul.f32 	%f4450, %f4449, %f4449;
	mul.f32 	%f4451, %f4449, %f4450;
	mul.f32 	%f4452, %f4441, %f4451;
	fma.rn.f32 	%f4453, %f4442, %f4452, %f4435;
	fma.rn.f32 	%f4454, %f4443, %f4452, %f4436;
	fma.rn.f32 	%f4455, %f4444, %f4452, %f4437;
	ld.shared.v4.f32 	{%f4456, %f4457, %f4458, %f4459}, [_ZZ15integrateBodiesP4BodyfiE9sharedPos+3936];
	sub.f32 	%f4460, %f4456, %f4647;
	sub.f32 	%f4461, %f4457, %f4646;
	sub.f32 	%f4462, %f4458, %f4645;
	mul.f32 	%f4463, %f4461, %f4461;
	fma.rn.f32 	%f4464, %f4460, %f4460, %f4463;
	fma.rn.f32 	%f4465, %f4462, %f4462, %f4464;
	add.f32 	%f4466, %f4465, 0f3089705F;
	rsqrt.approx.f32 	%f4467, %f4466;
	mul.f32 	%f4468, %f4467, %f4467;
	mul.f32 	%f4469, %f4467, %f4468;
	mul.f32 	%f4470, %f4459, %f4469;
	fma.rn.f32 	%f4471, %f4460, %f4470, %f4453;
	fma.rn.f32 	%f4472, %f4461, %f4470, %f4454;
	fma.rn.f32 	%f4473, %f4462, %f4470, %f4455;
	ld.shared.v4.f32 	{%f4474, %f4475, %f4476, %f4477}, [_ZZ15integrateBodiesP4BodyfiE9sharedPos+3952];
	sub.f32 	%f4478, %f4474, %f4647;
	sub.f32 	%f4479, %f4475, %f4646;
	sub.f32 	%f4480, %f4476, %f4645;
	mul.f32 	%f4481, %f4479, %f4479;
	fma.rn.f32 	%f4482, %f4478, %f4478, %f4481;
	fma.rn.f32 	%f4483, %f4480, %f4480, %f4482;
	add.f32 	%f4484, %f4483, 0f3089705F;
	rsqrt.approx.f32 	%f4485, %f4484;
	mul.f32 	%f4486, %f4485, %f4485;
	mul.f32 	%f4487, %f4485, %f4486;
	mul.f32 	%f4488, %f4477, %f4487;
	fma.rn.f32 	%f4489, %f4478, %f4488, %f4471;
	fma.rn.f32 	%f4490, %f4479, %f4488, %f4472;
	fma.rn.f32 	%f4491, %f4480, %f4488, %f4473;
	ld.shared.v4.f32 	{%f4492, %f4493, %f4494, %f4495}, [_ZZ15integrateBodiesP4BodyfiE9sharedPos+3968];
	sub.f32 	%f4496, %f4492, %f4647;
	sub.f32 	%f4497, %f4493, %f4646;
	sub.f32 	%f4498, %f4494, %f4645;
	mul.f32 	%f4499, %f4497, %f4497;
	fma.rn.f32 	%f4500, %f4496, %f4496, %f4499;
	fma.rn.f32 	%f4501, %f4498, %f4498, %f4500;
	add.f32 	%f4502, %f4501, 0f3089705F;
	rsqrt.approx.f32 	%f4503, %f4502;
	mul.f32 	%f4504, %f4503, %f4503;
	mul.f32 	%f4505, %f4503, %f4504;
	mul.f32 	%f4506, %f4495, %f4505;
	fma.rn.f32 	%f4507, %f4496, %f4506, %f4489;
	fma.rn.f32 	%f4508, %f4497, %f4506, %f4490;
	fma.rn.f32 	%f4509, %f4498, %f4506, %f4491;
	ld.shared.v4.f32 	{%f4510, %f4511, %f4512, %f4513}, [_ZZ15integrateBodiesP4BodyfiE9sharedPos+3984];
	sub.f32 	%f4514, %f4510, %f4647;
	sub.f32 	%f4515, %f4511, %f4646;
	sub.f32 	%f4516, %f4512, %f4645;
	mul.f32 	%f4517, %f4515, %f4515;
	fma.rn.f32 	%f4518, %f4514, %f4514, %f4517;
	fma.rn.f32 	%f4519, %f4516, %f4516, %f4518;
	add.f32 	%f4520, %f4519, 0f3089705F;
	rsqrt.approx.f32 	%f4521, %f4520;
	mul.f32 	%f4522, %f4521, %f4521;
	mul.f32 	%f4523, %f4521, %f4522;
	mul.f32 	%f4524, %f4513, %f4523;
	fma.rn.f32 	%f4525, %f4514, %f4524, %f4507;
	fma.rn.f32 	%f4526, %f4515, %f4524, %f4508;
	fma.rn.f32 	%f4527, %f4516, %f4524, %f4509;
	ld.shared.v4.f32 	{%f4528, %f4529, %f4530, %f4531}, [_ZZ15integrateBodiesP4BodyfiE9sharedPos+4000];
	sub.f32 	%f4532, %f4528, %f4647;
	sub.f32 	%f4533, %f4529, %f4646;
	sub.f32 	%f4534, %f4530, %f4645;
	mul.f32 	%f4535, %f4533, %f4533;
	fma.rn.f32 	%f4536, %f4532, %f4532, %f4535;
	fma.rn.f32 	%f4537, %f4534, %f4534, %f4536;
	add.f32 	%f4538, %f4537, 0f3089705F;
	rsqrt.approx.f32 	%f4539, %f4538;
	mul.f32 	%f4540, %f4539, %f4539;
	mul.f32 	%f4541, %f4539, %f4540;
	mul.f32 	%f4542, %f4531, %f4541;
	fma.rn.f32 	%f4543, %f4532, %f4542, %f4525;
	fma.rn.f32 	%f4544, %f4533, %f4542, %f4526;
	fma.rn.f32 	%f4545, %f4534, %f4542, %f4527;
	ld.shared.v4.f32 	{%f4546, %f4547, %f4548, %f4549}, [_ZZ15integrateBodiesP4BodyfiE9sharedPos+4016];
	sub.f32 	%f4550, %f4546, %f4647;
	sub.f32 	%f4551, %f4547, %f4646;
	sub.f32 	%f4552, %f4548, %f4645;
	mul.f32 	%f4553, %f4551, %f4551;
	fma.rn.f32 	%f4554, %f4550, %f4550, %f4553;
	fma.rn.f32 	%f4555, %f4552, %f4552, %f4554;
	add.f32 	%f4556, %f4555, 0f3089705F;
	rsqrt.approx.f32 	%f4557, %f4556;
	mul.f32 	%f4558, %f4557, %f4557;
	mul.f32 	%f4559, %f4557, %f4558;
	mul.f32 	%f4560, %f4549, %f4559;
	fma.rn.f32 	%f4561, %f4550, %f4560, %f4543;
	fma.rn.f32 	%f4562, %f4551, %f4560, %f4544;
	fma.rn.f32 	%f4563, %f4552, %f4560, %f4545;
	ld.shared.v4.f32 	{%f4564, %f4565, %f4566, %f4567}, [_ZZ15integrateBodiesP4BodyfiE9sharedPos+4032];
	sub.f32 	%f4568, %f4564, %f4647;
	sub.f32 	%f4569, %f4565, %f4646;
	sub.f32 	%f4570, %f4566, %f4645;
	mul.f32 	%f4571, %f4569, %f4569;
	fma.rn.f32 	%f4572, %f4568, %f4568, %f4571;
	fma.rn.f32 	%f4573, %f4570, %f4570, %f4572;
	add.f32 	%f4574, %f4573, 0f3089705F;
	rsqrt.approx.f32 	%f4575, %f4574;
	mul.f32 	%f4576, %f4575, %f4575;
	mul.f32 	%f4577, %f4575, %f4576;
	mul.f32 	%f4578, %f4567, %f4577;
	fma.rn.f32 	%f4579, %f4568, %f4578, %f4561;
	fma.rn.f32 	%f4580, %f4569, %f4578, %f4562;
	fma.rn.f32 	%f4581, %f4570, %f4578, %f4563;
	ld.shared.v4.f32 	{%f4582, %f4583, %f4584, %f4585}, [_ZZ15integrateBodiesP4BodyfiE9sharedPos+4048];
	sub.f32 	%f4586, %f4582, %f4647;
	sub.f32 	%f4587, %f4583, %f4646;
	sub.f32 	%f4588, %f4584, %f4645;
	mul.f32 	%f4589, %f4587, %f4587;
	fma.rn.f32 	%f4590, %f4586, %f4586, %f4589;
	fma.rn.f32 	%f4591, %f4588, %f4588, %f4590;
	add.f32 	%f4592, %f4591, 0f3089705F;
	rsqrt.approx.f32 	%f4593, %f4592;
	mul.f32 	%f4594, %f4593, %f4593;
	mul.f32 	%f4595, %f4593, %f4594;
	mul.f32 	%f4596, %f4585, %f4595;
	fma.rn.f32 	%f4597, %f4586, %f4596, %f4579;
	fma.rn.f32 	%f4598, %f4587, %f4596, %f4580;
	fma.rn.f32 	%f4599, %f4588, %f4596, %f4581;
	ld.shared.v4.f32 	{%f4600, %f4601, %f4602, %f4603}, [_ZZ15integrateBodiesP4BodyfiE9sharedPos+4064];
	sub.f32 	%f4604, %f4600, %f4647;
	sub.f32 	%f4605, %f4601, %f4646;
	sub.f32 	%f4606, %f4602, %f4645;
	mul.f32 	%f4607, %f4605, %f4605;
	fma.rn.f32 	%f4608, %f4604, %f4604, %f4607;
	fma.rn.f32 	%f4609, %f4606, %f4606, %f4608;
	add.f32 	%f4610, %f4609, 0f3089705F;
	rsqrt.approx.f32 	%f4611, %f4610;
	mul.f32 	%f4612, %f4611, %f4611;
	mul.f32 	%f4613, %f4611, %f4612;
	mul.f32 	%f4614, %f4603, %f4613;
	fma.rn.f32 	%f4615, %f4604, %f4614, %f4597;
	fma.rn.f32 	%f4616, %f4605, %f4614, %f4598;
	fma.rn.f32 	%f4617, %f4606, %f4614, %f4599;
	ld.shared.v4.f32 	{%f4618, %f4619, %f4620, %f4621}, [_ZZ15integrateBodiesP4BodyfiE9sharedPos+4080];
	sub.f32 	%f4622, %f4618, %f4647;
	sub.f32 	%f4623, %f4619, %f4646;
	sub.f32 	%f4624, %f4620, %f4645;
	mul.f32 	%f4625, %f4623, %f4623;
	fma.rn.f32 	%f4626, %f4622, %f4622, %f4625;
	fma.rn.f32 	%f4627, %f4624, %f4624, %f4626;
	add.f32 	%f4628, %f4627, 0f3089705F;
	rsqrt.approx.f32 	%f4629, %f4628;
	mul.f32 	%f4630, %f4629, %f4629;
	mul.f32 	%f4631, %f4629, %f4630;
	mul.f32 	%f4632, %f4621, %f4631;
	fma.rn.f32 	%f4657, %f4622, %f4632, %f4615;
	fma.rn.f32 	%f4656, %f4623, %f4632, %f4616;
	fma.rn.f32 	%f4655, %f4624, %f4632, %f4617;
$L__BB0_7:
	bar.sync 	0;
	add.s32 	%r16, %r16, 1;
	setp.ne.s32 	%p4, %r16, 0;
	add.s32 	%r15, %r15, %r1;
	@%p4 bra 	$L__BB0_3;
	setp.ge.s32 	%p5, %r3, %r10;
	@%p5 bra 	$L__BB0_10;
	mul.wide.s32 	%rd7, %r3, 28;
	add.s64 	%rd8, %rd1, %rd7;
	ld.global.f32 	%f4633, [%rd8+16];
	fma.rn.f32 	%f4634, %f24, %f4657, %f4633;
	st.global.f32 	[%rd8+16], %f4634;
	ld.global.f32 	%f4635, [%rd8+20];
	fma.rn.f32 	%f4636, %f24, %f4656, %f4635;
	st.global.f32 	[%rd8+20], %f4636;
	ld.global.f32 	%f4637, [%rd8+24];
	fma.rn.f32 	%f4638, %f24, %f4655, %f4637;
	st.global.f32 	[%rd8+24], %f4638;
	ld.global.f32 	%f4639, [%rd8];
	fma.rn.f32 	%f4640, %f24, %f4634, %f4639;
	st.global.f32 	[%rd8], %f4640;
	ld.global.f32 	%f4641, [%rd8+4];
	fma.rn.f32 	%f4642, %f24, %f4636, %f4641;
	st.global.f32 	[%rd8+4], %f4642;
	ld.global.f32 	%f4643, [%rd8+8];
	fma.rn.f32 	%f4644, %f24, %f4638, %f4643;
	st.global.f32 	[%rd8+8], %f4644;
$L__BB0_10:
	ret;

}


// ===== COMPILED SASS (sm_100) =====

	.target	sm_100

	.elftype	@"ET_EXEC"


//--------------------- .note.nv.tkinfo           --------------------------
	.section	.note.nv.tkinfo,"",@"SHT_NOTE"
	.sectionflags	@"SHF_NOTE_NV_TKINFO"
	.tkinfo
        /*0018*/ 	.word	0x00000002
        /*0030*/ 	.string	""
        /*0030*/ 	.string	"ptxas"
        /*0030*/ 	.string	"Cuda compilation tools, release 13.0, V13.0.88"
        /*0030*/ 	.string	"Build cuda_13.0.r13.0/compiler.36424714_0"
        /*0030*/ 	.string	"-arch sm_100 -m 64 "



//--------------------- .note.nv.cuinfo           --------------------------
	.section	.note.nv.cuinfo,"",@"SHT_NOTE"
	.sectionflags	@"SHF_NOTE_NV_CUINFO"
        /*0018*/ 	.short	0x0002
        /*001a*/ 	.short	0x0064
        /*001c*/ 	.short	0x0082
	.zero		2


//--------------------- .nv.info                  --------------------------
	.section	.nv.info,"",@"SHT_CUDA_INFO"
	.align	4


	//----- nvinfo : EIATTR_REGCOUNT
	.align		4
        /*0000*/ 	.byte	0x04, 0x2f
        /*0002*/ 	.short	(.L_1 - .L_0)
	.align		4
.L_0:
        /*0004*/ 	.word	index@(_Z15integrateBodiesP4Bodyfi)
        /*0008*/ 	.word	0x00000020


	//----- nvinfo : EIATTR_FRAME_SIZE
	.align		4
.L_1:
        /*000c*/ 	.byte	0x04, 0x11
        /*000e*/ 	.short	(.L_3 - .L_2)
	.align		4
.L_2:
        /*0010*/ 	.word	index@(_Z15integrateBodiesP4Bodyfi)
        /*0014*/ 	.word	0x00000000


	//----- nvinfo : EIATTR_MIN_STACK_SIZE
	.align		4
.L_3:
        /*0018*/ 	.byte	0x04, 0x12
        /*001a*/ 	.short	(.L_5 - .L_4)
	.align		4
.L_4:
        /*001c*/ 	.word	index@(_Z15integrateBodiesP4Bodyfi)
        /*0020*/ 	.word	0x00000000
.L_5:


//--------------------- .nv.compat                --------------------------
	.section	.nv.compat,"",@"SHT_CUDA_COMPAT_INFO"
	.align	4
        /*0000*/ 	.byte	0x02, 0x09, 0x00, 0x00, 0x02, 0x02, 0x01, 0x00, 0x02, 0x05, 0x05, 0x00, 0x03, 0x07, 0x01, 0x01
        /*0010*/ 	.byte	0x02, 0x03, 0x00, 0x00, 0x02, 0x06, 0x01, 0x00, 0x04, 0x0b, 0x08, 0x00, 0x01, 0x00, 0x00, 0x00
        /*0020*/ 	.byte	0x00, 0x00, 0x00, 0x00


//--------------------- .nv.info._Z15integrateBodiesP4Bodyfi --------------------------
	.section	.nv.info._Z15integrateBodiesP4Bodyfi,"",@"SHT_CUDA_INFO"
	.sectionflags	@""
	.align	4


	//----- nvinfo : EIATTR_CUDA_API_VERSION
	.align		4
        /*0000*/ 	.byte	0x04, 0x37
        /*0002*/ 	.short	(.L_7 - .L_6)
.L_6:
        /*0004*/ 	.word	0x00000082


	//----- nvinfo : EIATTR_KPARAM_INFO
	.align		4
.L_7:
        /*0008*/ 	.byte	0x04, 0x17
        /*000a*/ 	.short	(.L_9 - .L_8)
.L_8:
        /*000c*/ 	.word	0x00000000
        /*0010*/ 	.short	0x0002
        /*0012*/ 	.short	0x000c
        /*0014*/ 	.byte	0x00, 0xf0, 0x11, 0x00


	//----- nvinfo : EIATTR_KPARAM_INFO
	.align		4
.L_9:
        /*0018*/ 	.byte	0x04, 0x17
        /*001a*/ 	.short	(.L_11 - .L_10)
.L_10:
        /*001c*/ 	.word	0x00000000
        /*0020*/ 	.short	0x0001
        /*0022*/ 	.short	0x0008
        /*0024*/ 	.byte	0x00, 0xf0, 0x11, 0x00


	//----- nvinfo : EIATTR_KPARAM_INFO
	.align		4
.L_11:
        /*0028*/ 	.byte	0x04, 0x17
        /*002a*/ 	.short	(.L_13 - .L_12)
.L_12:
        /*002c*/ 	.word	0x00000000
        /*0030*/ 	.short	0x0000
        /*0032*/ 	.short	0x0000
        /*0034*/ 	.byte	0x00, 0xf5, 0x21, 0x00


	//----- nvinfo : EIATTR_SPARSE_MMA_MASK
	.align		4
.L_13:
        /*0038*/ 	.byte	0x03, 0x50
        /*003a*/ 	.short	0x0000


	//----- nvinfo : EIATTR_MAXREG_COUNT
	.align		4
        /*003c*/ 	.byte	0x03, 0x1b
        /*003e*/ 	.short	0x00ff


	//----- nvinfo : EIATTR_NUM_BARRIERS
	.align		4
        /*0040*/ 	.byte	0x02, 0x4c
        /*0042*/ 	.byte	0x01
	.zero		1


	//----- nvinfo : EIATTR_MERCURY_ISA_VERSION
	.align		4
        /*0044*/ 	.byte	0x03, 0x5f
        /*0046*/ 	.short	0x0101


	//----- nvinfo : EIATTR_VRC_CTA_INIT_COUNT
	.align		4
        /*0048*/ 	.byte	0x02, 0x4a
	.zero		1
	.zero		1


	//----- nvinfo : EIATTR_EXIT_INSTR_OFFSETS
	.align		4
        /*004c*/ 	.byte	0x04, 0x1c
        /*004e*/ 	.short	(.L_15 - .L_14)


	//   ....[0]....
.L_14:
        /*0050*/ 	.word	0x000122d0


	//   ....[1]....
        /*0054*/ 	.word	0x00012430


	//----- nvinfo : EIATTR_CRS_STACK_SIZE
	.align		4
.L_15:
        /*0058*/ 	.byte	0x04, 0x1e
        /*005a*/ 	.short	(.L_17 - .L_16)
.L_16:
        /*005c*/ 	.word	0x00000000


	//----- nvinfo : EIATTR_CBANK_PARAM_SIZE
	.align		4
.L_17:
        /*0060*/ 	.byte	0x03, 0x19
        /*0062*/ 	.short	0x0010


	//----- nvinfo : EIATTR_PARAM_CBANK
	.align		4
        /*0064*/ 	.byte	0x04, 0x0a
        /*0066*/ 	.short	(.L_19 - .L_18)
	.align		4
.L_18:
        /*0068*/ 	.word	index@(.nv.constant0._Z15integrateBodiesP4Bodyfi)
        /*006c*/ 	.short	0x0380
        /*006e*/ 	.short	0x0010


	//----- nvinfo : EIATTR_SW_WAR
	.align		4
.L_19:
        /*0070*/ 	.byte	0x04, 0x36
        /*0072*/ 	.short	(.L_21 - .L_20)
.L_20:
        /*0074*/ 	.word	0x00000008
.L_21:


//--------------------- .nv.callgraph             --------------------------
	.section	.nv.callgraph,"",@"SHT_CUDA_CALLGRAPH"
	.align	4
	.sectionentsize	8
	.align		4
        /*0000*/ 	.word	0x00000000
	.align		4
        /*0004*/ 	.word	0xffffffff
	.align		4
        /*0008*/ 	.word	0x00000000
	.align		4
        /*000c*/ 	.word	0xfffffffe
	.align		4
        /*0010*/ 	.word	0x00000000
	.align		4
        /*0014*/ 	.word	0xfffffffd
	.align		4
        /*0018*/ 	.word	0x00000000
	.align		4
        /*001c*/ 	.word	0xfffffffc


//--------------------- .text._Z15integrateBodiesP4Bodyfi --------------------------
	.section	.text._Z15integrateBodiesP4Bodyfi,"ax",@progbits
	.align	128
        .global         _Z15integrateBodiesP4Bodyfi
        .type           _Z15integrateBodiesP4Bodyfi,@function
        .size           _Z15integrateBodiesP4Bodyfi,(.L_x_4 - _Z15integrateBodiesP4Bodyfi)
        .other          _Z15integrateBodiesP4Bodyfi,@"STO_CUDA_ENTRY STV_DEFAULT"
_Z15integrateBodiesP4Bodyfi:
.text._Z15integrateBodiesP4Bodyfi:
[----:B------:R-:W-:Y:S01]  /*0000*/  LDC R1, c[0x0][0x37c] ;  /* 0x0000df00ff017b82 */ /* 0x000fe20000000800 */
[----:B------:R-:W0:Y:S07]  /*0010*/  S2R R19, SR_TID.X ;  /* 0x0000000000137919 */ /* 0x000e2e0000002100 */
[----:B------:R-:W0:Y:S01]  /*0020*/  S2UR UR4, SR_CTAID.X ;  /* 0x00000000000479c3 */ /* 0x000e220000002500 */
[----:B------:R-:W1:Y:S01]  /*0030*/  LDCU UR5, c[0x0][0x38c] ;  /* 0x00007180ff0577ac */ /* 0x000e620008000800 */
[----:B------:R-:W2:Y:S06]  /*0040*/  LDCU.64 UR8, c[0x0][0x358] ;  /* 0x00006b00ff0877ac */ /* 0x000eac0008000a00 */
[----:B------:R-:W0:Y:S01]  /*0050*/  LDC R0, c[0x0][0x360] ;  /* 0x0000d800ff007b82 */ /* 0x000e220000000800 */
[----:B------:R-:W3:Y:S01]  /*0060*/  LDCU UR7, c[0x0][0x38c] ;  /* 0x00007180ff0777ac */ /* 0x000ee20008000800 */
[----:B0-----:R-:W-:-:S05]  /*0070*/  IMAD R18, R0, UR4, R19 ;  /* 0x0000000400127c24 */ /* 0x001fca000f8e0213 */
[----:B-1----:R-:W-:-:S13]  /*0080*/  ISETP.GE.AND P0, PT, R18, UR5, PT ;  /* 0x0000000512007c0c */ /* 0x002fda000bf06270 */
[----:B------:R-:W0:Y:S02]  /*0090*/  @!P0 LDC.64 R4, c[0x0][0x380] ;  /* 0x0000e000ff048b82 */ /* 0x000e240000000a00 */
[----:B0-----:R-:W-:-:S05]  /*00a0*/  @!P0 IMAD.WIDE R4, R18, 0x1c, R4 ;  /* 0x0000001c12048825 */ /* 0x001fca00078e0204 */
[----:B--2---:R0:W5:Y:S04]  /*00b0*/  @!P0 LDG.E R17, desc[UR8][R4.64] ;  /* 0x0000000804118981 */ /* 0x004168000c1e1900 */
[----:B------:R0:W5:Y:S04]  /*00c0*/  @!P0 LDG.E R16, desc[UR8][R4.64+0x4] ;  /* 0x0000040804108981 */ /* 0x000168000c1e1900 */
[----:B------:R0:W5:Y:S01]  /*00d0*/  @!P0 LDG.E R3, desc[UR8][R4.64+0x8] ;  /* 0x0000080804038981 */ /* 0x000162000c1e1900 */
[----:B------:R-:W1:Y:S01]  /*00e0*/  S2UR UR5, SR_CgaCtaId ;  /* 0x00000000000579c3 */ /* 0x000e620000008800 */
[----:B------:R-:W2:Y:S01]  /*00f0*/  LDCU UR6, c[0x0][0x370] ;  /* 0x00006e00ff0677ac */ /* 0x000ea20008000800 */
[----:B------:R-:W-:Y:S01]  /*0100*/  HFMA2 R22, -RZ, RZ, 0, 0 ;  /* 0x00000000ff167431 */ /* 0x000fe200000001ff */
[----:B------:R-:W-:Y:S01]  /*0110*/  CS2R R20, SRZ ;  /* 0x0000000000147805 */ /* 0x000fe2000001ff00 */
[----:B------:R-:W-:-:S02]  /*0120*/  UMOV UR4, 0x400 ;  /* 0x0000040000047882 */ /* 0x000fc40000000000 */
[----:B-1----:R-:W-:Y:S02]  /*0130*/  ULEA UR4, UR5, UR4, 0x18 ;  /* 0x0000000405047291 */ /* 0x002fe4000f8ec0ff */
[----:B--2---:R-:W-:-:S04]  /*0140*/  UIADD3 UR5, UPT, UPT, -UR6, URZ, URZ ;  /* 0x000000ff06057290 */ /* 0x004fc8000fffe1ff */
[----:B0--3--:R-:W-:-:S08]  /*0150*/  LEA R2, R19, UR4, 0x4 ;  /* 0x0000000413027c11 */ /* 0x009fd0000f8e20ff */
.L_x_2:
[----:B------:R-:W-:Y:S02]  /*0160*/  ISETP.GE.AND P0, PT, R19, UR7, PT ;  /* 0x0000000713007c0c */ /* 0x000fe4000bf06270 */
[----:B0-----:R-:W-:Y:S02]  /*0170*/  CS2R R4, SRZ ;  /* 0x0000000000047805 */ /* 0x001fe4000001ff00 */
[----:B------:R-:W-:-:S09]  /*0180*/  CS2R R6, SRZ ;  /* 0x0000000000067805 */ /* 0x000fd2000001ff00 */
[----:B------:R-:W0:Y:S02]  /*0190*/  @!P0 LDC.64 R8, c[0x0][0x380] ;  /* 0x0000e000ff088b82 */ /* 0x000e240000000a00 */
[----:B0-----:R-:W-:-:S05]  /*01a0*/  @!P0 IMAD.WIDE R8, R19, 0x1c, R8 ;  /* 0x0000001c13088825 */ /* 0x001fca00078e0208 */
[----:B------:R-:W2:Y:S04]  /*01b0*/  @!P0 LDG.E R4, desc[UR8][R8.64] ;  /* 0x0000000808048981 */ /* 0x000ea8000c1e1900 */
[----:B------:R-:W2:Y:S04]  /*01c0*/  @!P0 LDG.E R5, desc[UR8][R8.64+0x4] ;  /* 0x0000040808058981 */ /* 0x000ea8000c1e1900 */
[----:B------:R-:W2:Y:S04]  /*01d0*/  @!P0 LDG.E R6, desc[UR8][R8.64+0x8] ;  /* 0x0000080808068981 */ /* 0x000ea8000c1e1900 */
[----:B------:R-:W2:Y:S01]  /*01e0*/  @!P0 LDG.E R7, desc[UR8][R8.64+0xc] ;  /* 0x00000c0808078981 */ /* 0x000ea2000c1e1900 */
[----:B------:R-:W-:Y:S01]  /*01f0*/  ISETP.GE.AND P0, PT, R18, UR7, PT ;  /* 0x0000000712007c0c */ /* 0x000fe2000bf06270 */
[----:B------:R-:W-:Y:S01]  /*0200*/  UIADD3 UR5, UPT, UPT, UR5, 0x1, URZ ;  /* 0x0000000105057890 */ /* 0x000fe2000fffe0ff */
[----:B------:R-:W-:Y:S03]  /*0210*/  BSSY.RECONVERGENT B0, `(.L_x_0) ;  /* 0x0001208000007945 */ /* 0x000fe60003800200 */
[----:B------:R-:W-:Y:S01]  /*0220*/  UISETP.NE.AND UP0, UPT, UR5, URZ, UPT ;  /* 0x000000ff0500728c */ /* 0x000fe2000bf05270 */
[----:B--2---:R0:W-:Y:S01]  /*0230*/  STS.128 [R2], R4 ;  /* 0x0000000402007388 */ /* 0x0041e20000000c00 */
[----:B------:R-:W-:Y:S06]  /*0240*/  BAR.SYNC.DEFER_BLOCKING 0x0 ;  /* 0x0000000000007b1d */ /* 0x000fec0000010000 */
[----:B------:R-:W-:Y:S05]  /*0250*/  @P0 BRA `(.L_x_1) ;  /* 0x00000120000c0947 */ /* 0x000fea0003800000 */
[----:B------:R-:W1:Y:S01]  /*0260*/  S2UR UR6, SR_CgaCtaId ;  /* 0x00000000000679c3 */ /* 0x000e620000008800 */
[----:B------:R-:W-:Y:S02]  /*0270*/  UMOV UR4, 0x400 ;  /* 0x0000040000047882 */ /* 0x000fe40000000000 */
[----:B-1----:R-:W-:-:S09]  /*0280*/  ULEA UR4, UR6, UR4, 0x18 ;  /* 0x0000000406047291 */ /* 0x002fd2000f8ec0ff */
[----:B0-----:R-:W0:Y:S04]  /*0290*/  LDS.128 R4, [UR4] ;  /* 0x00000004ff047984 */ /* 0x001e280008000c00 */
[----:B------:R-:W1:Y:S01]  /*02a0*/  LDS.128 R12, [UR4+0x10] ;  /* 0x00001004ff0c7984 */ /* 0x000e620008000c00 */
[C---:B0----5:R-:W-:Y:S01]  /*02b0*/  FADD R25, -R16.reuse, R5 ;  /* 0x0000000510197221 */ /* 0x061fe20000000100 */
[----:B------:R-:W-:Y:S01]  /*02c0*/  FADD R27, -R17, R4 ;  /* 0x00000004111b7221 */ /* 0x000fe20000000100 */
[----:B------:R-:W-:Y:S02]  /*02d0*/  FADD R28, -R3, R6 ;  /* 0x00000006031c7221 */ /* 0x000fe40000000100 */
[----:B------:R-:W-:Y:S01]  /*02e0*/  FMUL R4, R25, R25 ;  /* 0x0000001919047220 */ /* 0x000fe20000400000 */
[----:B-1----:R-:W-:Y:S01]  /*02f0*/  FADD R23, -R16, R13 ;  /* 0x0000000d10177221 */ /* 0x002fe20000000100 */
[----:B------:R-:W-:Y:S01]  /*0300*/  FADD R24, -R17, R12 ;  /* 0x0000000c11187221 */ /* 0x000fe20000000100 */
[----:B------:R-:W-:Y:S01]  /*0310*/  FADD R26, -R3, R14 ;  /* 0x0000000e031a7221 */ /* 0x000fe20000000100 */
[----:B------:R-:W-:Y:S01]  /*0320*/  FFMA R5, R27, R27, R4 ;  /* 0x0000001b1b057223 */ /* 0x000fe20000000004 */
[----:B------:R-:W-:-:S03]  /*0330*/  FMUL R9, R23, R23 ;  /* 0x0000001717097220 */ /* 0x000fc60000400000 */
[----:B------:R-:W-:Y:S01]  /*0340*/  FFMA R5, R28, R28, R5 ;  /* 0x0000001c1c057223 */ /* 0x000fe20000000005 */
[----:B------:R-:W-:-:S03]  /*0350*/  FFMA R9, R24, R24, R9 ;  /* 0x0000001818097223 */ /* 0x000fc60000000009 */
[----:B------:R-:W-:Y:S01]  /*0360*/  FADD R5, R5, 9.9999997171806853657e-10 ;  /* 0x3089705f05057421 */ /* 0x000fe20000000000 */
[----:B------:R-:W-:-:S04]  /*0370*/  FFMA R9, R26, R26, R9 ;  /* 0x0000001a1a097223 */ /* 0x000fc80000000009 */
[----:B------:R-:W-:Y:S01]  /*0380*/  FSETP.GEU.AND P1, PT, |R5|, 1.175494350822287508e-38, PT ;  /* 0x008000000500780b */ /* 0x000fe20003f2e200 */
[----:B------:R-:W-:-:S05]  /*0390*/  FADD R14, R9, 9.9999997171806853657e-10 ;  /* 0x3089705f090e7421 */ /* 0x000fca0000000000 */
[----:B------:R-:W-:-:S07]  /*03a0*/  FSETP.GEU.AND P2, PT, |R14|, 1.175494350822287508e-38, PT ;  /* 0x008000000e00780b */ /* 0x000fce0003f4e200 */
[----:B------:R-:W-:-:S04]  /*03b0*/  @!P1 FMUL R5, R5, 16777216 ;  /* 0x4b80000005059820 */ /* 0x000fc80000400000 */
[----:B------:R-:W0:Y:S02]  /*03c0*/  MUFU.RSQ R4, R5 ;  /* 0x0000000500047308 */ /* 0x000e240000001400 */
[----:B------:R-:W-:-:S06]  /*03d0*/  @!P2 FMUL R14, R14, 16777216 ;  /* 0x4b8000000e0ea820 */ /* 0x000fcc0000400000 */
[----:B------:R-:W1:Y:S01]  /*03e0*/  MUFU.RSQ R12, R14 ;  /* 0x0000000e000c7308 */ /* 0x000e620000001400 */
[----:B0-----:R-:W-:-:S04]  /*03f0*/  @!P1 FMUL R4, R4, 4096 ;  /* 0x4580000004049820 */ /* 0x001fc80000400000 */
[----:B------:R-:W-:-:S04]  /*0400*/  FMUL R9, R4, R4 ;  /* 0x0000000404097220 */ /* 0x000fc80000400000 */
[----:B------:R-:W-:Y:S01]  /*0410*/  FMUL R4, R4, R9 ;  /* 0x0000000904047220 */ /* 0x000fe20000400000 */
[----:B-1----:R-:W-:Y:S01]  /*0420*/  @!P2 FMUL R12, R12, 4096 ;  /* 0x458000000c0ca820 */ /* 0x002fe20000400000 */
[----:B------:R-:W0:Y:S02]  /*0430*/  LDS.128 R8, [UR4+0x20] ;  /* 0x00002004ff087984 */ /* 0x000e240008000c00 */
[----:B------:R-:W-:Y:S01]  /*0440*/  FMUL R13, R7, R4 ;  /* 0x00000004070d7220 */ /* 0x000fe20000400000 */
[----:B------:R-:W-:-:S03]  /*0450*/  FMUL R7, R12, R12 ;  /* 0x0000000c0c077220 */ /* 0x000fc60000400000 */
[----:B------:R-:W-:Y:S01]  /*0460*/  FFMA R27, R27, R13, R22 ;  /* 0x0000000d1b1b7223 */ /* 0x000fe20000000016 */
[----:B------:R-:W-:Y:S01]  /*0470*/  FMUL R12, R12, R7 ;  /* 0x000000070c0c7220 */ /* 0x000fe20000400000 */
[-C--:B------:R-:W-:Y:S01]  /*0480*/  FFMA R20, R25, R13.reuse, R20 ;  /* 0x0000000d19147223 */ /* 0x080fe20000000014 */
[----:B------:R-:W1:Y:S01]  /*0490*/  LDS.128 R4, [UR4+0x30] ;  /* 0x00003004ff047984 */ /* 0x000e620008000c00 */
[----:B------:R-:W-:Y:S01]  /*04a0*/  FFMA R21, R28, R13, R21 ;  /* 0x0000000d1c157223 */ /* 0x000fe20000000015 */
[----:B------:R-:W-:Y:S02]  /*04b0*/  FMUL R22, R15, R12 ;  /* 0x0000000c0f167220 */ /* 0x000fe40000400000 */
[----:B------:R-:W2:Y:S02]  /*04c0*/  LDS.128 R12, [UR4+0x40] ;  /* 0x00004004ff0c7984 */ /* 0x000ea40008000c00 */
[-C--:B------:R-:W-:Y:S01]  /*04d0*/  FFMA R27, R24, R22.reuse, R27 ;  /* 0x00000016181b7223 */ /* 0x080fe2000000001b */
[-C--:B------:R-:W-:Y:S01]  /*04e0*/  FFMA R24, R23, R22.reuse, R20 ;  /* 0x0000001617187223 */ /* 0x080fe20000000014 */
[----:B------:R-:W-:Y:S01]  /*04f0*/  FFMA R29, R26, R22, R21 ;  /* 0x000000161a1d7223 */ /* 0x000fe20000000015 */
[----:B0-----:R-:W-:Y:S01]  /*0500*/  FADD R9, -R16, R9 ;  /* 0x0000000910097221 */ /* 0x001fe20000000100 */
[----:B------:R-:W-:Y:S01]  /*0510*/  FADD R8, -R17, R8 ;  /* 0x0000000811087221 */ /* 0x000fe20000000100 */
[----:B------:R-:W-:-:S02]  /*0520*/  FADD R10, -R3, R10 ;  /* 0x0000000a030a7221 */ /* 0x000fc40000000100 */
[----:B------:R-:W-:-:S04]  /*0530*/  FMUL R23, R9, R9 ;  /* 0x0000000909177220 */ /* 0x000fc80000400000 */
[----:B------:R-:W-:Y:S01]  /*0540*/  FFMA R23, R8, R8, R23 ;  /* 0x0000000808177223 */ /* 0x000fe20000000017 */
[----:B-1----:R-:W-:Y:S01]  /*0550*/  FADD R21, -R16, R5 ;  /* 0x0000000510157221 */ /* 0x002fe20000000100 */
[----:B------:R-:W-:Y:S01]  /*0560*/  FADD R4, -R17, R4 ;  /* 0x0000000411047221 */ /* 0x000fe20000000100 */
[----:B------:R-:W-:Y:S01]  /*0570*/  FADD R25, -R3, R6 ;  /* 0x0000000603197221 */ /* 0x000fe20000000100 */
[----:B------:R-:W-:Y:S01]  /*0580*/  FFMA R23, R10, R10, R23 ;  /* 0x0000000a0a177223 */ /* 0x000fe20000000017 */
[----:B------:R-:W-:Y:S01]  /*0590*/  FMUL R5, R21, R21 ;  /* 0x0000001515057220 */ /* 0x000fe20000400000 */
[----:B--2---:R-:W-:Y:S01]  /*05a0*/  FADD R20, -R16, R13 ;  /* 0x0000000d10147221 */ /* 0x004fe20000000100 */
[----:B------:R-:W-:Y:S01]  /*05b0*/  FADD R22, -R17, R12 ;  /* 0x0000000c11167221 */ /* 0x000fe20000000100 */
[----:B------:R-:W-:Y:S01]  /*05c0*/  FADD R26, R23, 9.9999997171806853657e-10 ;  /* 0x3089705f171a7421 */ /* 0x000fe20000000000 */
[----:B------:R-:W-:Y:S01]  /*05d0*/  FFMA R6, R4, R4, R5 ;  /* 0x0000000404067223 */ /* 0x000fe20000000005 */
[----:B------:R-:W-:Y:S01]  /*05e0*/  FMUL R5, R20, R20 ;  /* 0x0000001414057220 */ /* 0x000fe20000400000 */
[----:B------:R-:W-:-:S02]  /*05f0*/  FADD R23, -R3, R14 ;  /* 0x0000000e03177221 */ /* 0x000fc40000000100 */
[----:B------:R-:W-:Y:S01]  /*0600*/  FSETP.GEU.AND P1, PT, |R26|, 1.175494350822287508e-38, PT ;  /* 0x008000001a00780b */ /* 0x000fe20003f2e200 */
[----:B------:R-:W-:Y:S01]  /*0610*/  FFMA R6, R25, R25, R6 ;  /* 0x0000001919067223 */ /* 0x000fe20000000006 */
[----:B------:R-:W-:-:S03]  /*0620*/  FFMA R12, R22, R22, R5 ;  /* 0x00000016160c7223 */ /* 0x000fc60000000005 */
[----:B------:R-:W-:Y:S01]  /*0630*/  FADD R14, R6, 9.9999997171806853657e-10 ;  /* 0x3089705f060e7421 */ /* 0x000fe20000000000 */
[----:B------:R-:W-:-:S04]  /*0640*/  FFMA R12, R23, R23, R12 ;  /* 0x00000017170c7223 */ /* 0x000fc8000000000c */
[----:B------:R-:W-:Y:S01]  /*0650*/  FSETP.GEU.AND P2, PT, |R14|, 1.175494350822287508e-38, PT ;  /* 0x008000000e00780b */ /* 0x000fe20003f4e200 */
[----:B------:R-:W-:Y:S02]  /*0660*/  FADD R5, R12, 9.9999997171806853657e-10 ;  /* 0x3089705f0c057421 */ /* 0x000fe40000000000 */
[----:B------:R-:W-:-:S03]  /*0670*/  @!P1 FMUL R26, R26, 16777216 ;  /* 0x4b8000001a1a9820 */ /* 0x000fc60000400000 */
[----:B------:R-:W-:Y:S01]  /*0680*/  FSETP.GEU.AND P3, PT, |R5|, 1.175494350822287508e-38, PT ;  /* 0x008000000500780b */ /* 0x000fe20003f6e200 */
[----:B------:R-:W0:Y:S06]  /*0690*/  MUFU.RSQ R12, R26 ;  /* 0x0000001a000c7308 */ /* 0x000e2c0000001400 */
[----:B------:R-:W-:-:S04]  /*06a0*/  @!P2 FMUL R14, R14, 16777216 ;  /* 0x4b8000000e0ea820 */ /* 0x000fc80000400000 */
[----:B------:R-:W1:Y:S02]  /*06b0*/  MUFU.RSQ R6, R14 ;  /* 0x0000000e00067308 */ /* 0x000e640000001400 */
[----:B------:R-:W-:Y:S01]  /*06c0*/  @!P3 FMUL R5, R5, 16777216 ;  /* 0x4b8000000505b820 */ /* 0x000fe20000400000 */
[----:B0-----:R-:W-:-:S05]  /*06d0*/  @!P1 FMUL R12, R12, 4096 ;  /* 0x458000000c0c9820 */ /* 0x001fca0000400000 */
[----:B------:R-:W0:Y:S01]  /*06e0*/  MUFU.RSQ R5, R5 ;  /* 0x0000000500057308 */ /* 0x000e220000001400 */
[----:B------:R-:W-:-:S04]  /*06f0*/  FMUL R13, R12, R12 ;  /* 0x0000000c0c0d7220 */ /* 0x000fc80000400000 */
[----:B------:R-:W-:Y:S01]  /*0700*/  FMUL R12, R12, R13 ;  /* 0x0000000d0c0c7220 */ /* 0x000fe20000400000 */
[----:B-1----:R-:W-:-:S03]  /*0710*/  @!P2 FMUL R6, R6, 4096 ;  /* 0x458000000606a820 */ /* 0x002fc60000400000 */
[----:B------:R-:W-:Y:S01]  /*0720*/  FMUL R11, R11, R12 ;  /* 0x0000000c0b0b7220 */ /* 0x000fe20000400000 */
[----:B------:R-:W-:-:S03]  /*0730*/  FMUL R13, R6, R6 ;  /* 0x00000006060d7220 */ /* 0x000fc60000400000 */
[-C--:B------:R-:W-:Y:S01]  /*0740*/  FFMA R27, R8, R11.reuse, R27 ;  /* 0x0000000b081b7223 */ /* 0x080fe2000000001b */
[-C--:B------:R-:W-:Y:S01]  /*0750*/  FFMA R24, R9, R11.reuse, R24 ;  /* 0x0000000b09187223 */ /* 0x080fe20000000018 */
[----:B------:R-:W-:Y:S01]  /*0760*/  FFMA R28, R10, R11, R29 ;  /* 0x0000000b0a1c7223 */ /* 0x000fe2000000001d */
[----:B0-----:R-:W-:Y:S01]  /*0770*/  @!P3 FMUL R5, R5, 4096 ;  /* 0x458000000505b820 */ /* 0x001fe20000400000 */
[----:B------:R-:W0:Y:S01]  /*0780*/  LDS.128 R8, [UR4+0x50] ;  /* 0x00005004ff087984 */ /* 0x000e220008000c00 */
[----:B------:R-:W-:Y:S02]  /*0790*/  FMUL R12, R6, R13 ;  /* 0x0000000d060c7220 */ /* 0x000fe40000400000 */
[----:B------:R-:W-:Y:S02]  /*07a0*/  FMUL R6, R5, R5 ;  /* 0x0000000505067220 */ /* 0x000fe40000400000 */
[----:B------:R-:W-:Y:S02]  /*07b0*/  FMUL R12, R7, R12 ;  /* 0x0000000c070c7220 */ /* 0x000fe40000400000 */
[----:B------:R-:W-:-:S02]  /*07c0*/  FMUL R14, R5, R6 ;  /* 0x00000006050e7220 */ /* 0x000fc40000400000 */
[-C--:B------:R-:W-:Y:S01]  /*07d0*/  FFMA R29, R4, R12.reuse, R27 ;  /* 0x0000000c041d7223 */ /* 0x080fe2000000001b */
        /* <DEDUP_REMOVED lines=13> */
[----:B-1----:R-:W-:-:S03]  /*08b0*/  FADD R21, -R16, R5 ;  /* 0x0000000510157221 */ /* 0x002fc60000000100 */
[----:B------:R-:W-:Y:S01]  /*08c0*/  FFMA R25, R10, R10, R25 ;  /* 0x0000000a0a197223 */ /* 0x000fe20000000019 */
[----:B------:R-:W-:Y:S01]  /*08d0*/  FADD R4, -R17, R4 ;  /* 0x0000000411047221 */ /* 0x000fe20000000100 */
[----:B------:R-:W-:Y:S02]  /*08e0*/  FMUL R5, R21, R21 ;  /* 0x0000001515057220 */ /* 0x000fe40000400000 */
[----:B------:R-:W-:Y:S01]  /*08f0*/  FADD R8, R25, 9.9999997171806853657e-10 ;  /* 0x3089705f19087421 */ /* 0x000fe20000000000 */
[----:B--2---:R-:W-:Y:S01]  /*0900*/  FADD R20, -R16, R13 ;  /* 0x0000000d10147221 */ /* 0x004fe20000000100 */
[----:B------:R-:W-:Y:S01]  /*0910*/  FADD R25, -R3, R6 ;  /* 0x0000000603197221 */ /* 0x000fe20000000100 */
[----:B------:R-:W-:Y:S01]  /*0920*/  FFMA R6, R4, R4, R5 ;  /* 0x0000000404067223 */ /* 0x000fe20000000005 */
[----:B------:R-:W-:Y:S01]  /*0930*/  FADD R22, -R17, R12 ;  /* 0x0000000c11167221 */ /* 0x000fe20000000100 */
[----:B------:R-:W-:Y:S01]  /*0940*/  FSETP.GEU.AND P1, PT, |R8|, 1.175494350822287508e-38, PT ;  /* 0x008000000800780b */ /* 0x000fe20003f2e200 */
[----:B------:R-:W-:Y:S01]  /*0950*/  FMUL R5, R20, R20 ;  /* 0x0000001414057220 */ /* 0x000fe20000400000 */
[----:B------:R-:W-:Y:S01]  /*0960*/  FFMA R6, R25, R25, R6 ;  /* 0x0000001919067223 */ /* 0x000fe20000000006 */
[----:B------:R-:W-:-:S02]  /*0970*/  FADD R23, -R3, R14 ;  /* 0x0000000e03177221 */ /* 0x000fc40000000100 */
[----:B------:R-:W-:Y:S01]  /*0980*/  FFMA R12, R22, R22, R5 ;  /* 0x00000016160c7223 */ /* 0x000fe20000000005 */
[----:B------:R-:W-:-:S03]  /*0990*/  FADD R14, R6, 9.9999997171806853657e-10 ;  /* 0x3089705f060e7421 */ /* 0x000fc60000000000 */
[----:B------:R-:W-:Y:S02]  /*09a0*/  FFMA R12, R23, R23, R12 ;  /* 0x00000017170c7223 */ /* 0x000fe4000000000c */
[----:B------:R-:W-:Y:S02]  /*09b0*/  FSETP.GEU.AND P2, PT, |R14|, 1.175494350822287508e-38, PT ;  /* 0x008000000e00780b */ /* 0x000fe40003f4e200 */
[----:B------:R-:W-:Y:S01]  /*09c0*/  @!P1 FMUL R8, R8, 16777216 ;  /* 0x4b80000008089820 */ /* 0x000fe20000400000 */
[----:B------:R-:W-:-:S03]  /*09d0*/  FADD R5, R12, 9.9999997171806853657e-10 ;  /* 0x3089705f0c057421 */ /* 0x000fc60000000000 */
[----:B------:R-:W0:Y:S02]  /*09e0*/  MUFU.RSQ R12, R8 ;  /* 0x00000008000c7308 */ /* 0x000e240000001400 */
[----:B------:R-:W-:-:S05]  /*09f0*/  FSETP.GEU.AND P3, PT, |R5|, 1.175494350822287508e-38, PT ;  /* 0x008000000500780b */ /* 0x000fca0003f6e200 */
[----:B------:R-:W-:-:S04]  /*0a00*/  @!P2 FMUL R14, R14, 16777216 ;  /* 0x4b8000000e0ea820 */ /* 0x000fc80000400000 */
[----:B------:R-:W1:Y:S04]  /*0a10*/  MUFU.RSQ R6, R14 ;  /* 0x0000000e00067308 */ /* 0x000e680000001400 */
[----:B------:R-:W-:Y:S01]  /*0a20*/  @!P3 FMUL R5, R5, 16777216 ;  /* 0x4b8000000505b820 */ /* 0x000fe20000400000 */
[----:B0-----:R-:W-:-:S04]  /*0a30*/  @!P1 FMUL R12, R12, 4096 ;  /* 0x458000000c0c9820 */ /* 0x001fc80000400000 */
[C---:B------:R-:W-:Y:S01]  /*0a40*/  FMUL R13, R12.reuse, R12 ;  /* 0x0000000c0c0d7220 */ /* 0x040fe20000400000 */
[----:B------:R-:W0:Y:S03]  /*0a50*/  MUFU.RSQ R5, R5 ;  /* 0x0000000500057308 */ /* 0x000e260000001400 */
[----:B------:R-:W-:Y:S01]  /*0a60*/  FMUL R12, R12, R13 ;  /* 0x0000000d0c0c7220 */ /* 0x000fe20000400000 */
[----:B-1----:R-:W-:-:S03]  /*0a70*/  @!P2 FMUL R6, R6, 4096 ;  /* 0x458000000606a820 */ /* 0x002fc60000400000 */
[----:B------:R-:W-:Y:S01]  /*0a80*/  FMUL R11, R11, R12 ;  /* 0x0000000c0b0b7220 */ /* 0x000fe20000400000 */
[----:B------:R-:W-:-:S03]  /*0a90*/  FMUL R13, R6, R6 ;  /* 0x00000006060d7220 */ /* 0x000fc60000400000 */
[-C--:B------:R-:W-:Y:S01]  /*0aa0*/  FFMA R27, R27, R11.reuse, R24 ;  /* 0x0000000b1b1b7223 */ /* 0x080fe20000000018 */
[-C--:B------:R-:W-:Y:S01]  /*0ab0*/  FFMA R26, R9, R11.reuse, R26 ;  /* 0x0000000b091a7223 */ /* 0x080fe2000000001a */
[----:B------:R-:W-:Y:S01]  /*0ac0*/  FFMA R28, R10, R11, R29 ;  /* 0x0000000b0a1c7223 */ /* 0x000fe2000000001d */
[----:B------:R-:W-:Y:S01]  /*0ad0*/  FMUL R12, R6, R13 ;  /* 0x0000000d060c7220 */ /* 0x000fe20000400000 */
[----:B------:R-:W1:Y:S01]  /*0ae0*/  LDS.128 R8, [UR4+0x80] ;  /* 0x00008004ff087984 */ /* 0x000e620008000c00 */
[----:B0-----:R-:W-:Y:S02]  /*0af0*/  @!P3 FMUL R5, R5, 4096 ;  /* 0x458000000505b820 */ /* 0x001fe40000400000 */
[----:B------:R-:W-:Y:S02]  /*0b00*/  FMUL R12, R7, R12 ;  /* 0x0000000c070c7220 */ /* 0x000fe40000400000 */
[----:B------:R-:W-:Y:S02]  /*0b10*/  FMUL R6, R5, R5 ;  /* 0x0000000505067220 */ /* 0x000fe40000400000 */
[-C--:B------:R-:W-:Y:S01]  /*0b20*/  FFMA R29, R4, R12.reuse, R27 ;  /* 0x0000000c041d7223 */ /* 0x080fe2000000001b */
[-C--:B------:R-:W-:Y:S01]  /*0b30*/  FFMA R27, R21, R12.reuse, R26 ;  /* 0x0000000c151b7223 */ /* 0x080fe2000000001a */
[----:B------:R-:W-:Y:S01]  /*0b40*/  FFMA R28, R25, R12, R28 ;  /* 0x0000000c191c7223 */ /* 0x000fe2000000001c */
[----:B------:R-:W-:-:S02]  /*0b50*/  FMUL R14, R5, R6 ;  /* 0x00000006050e7220 */ /* 0x000fc40000400000 */
[----:B------:R-:W0:Y:S02]  /*0b60*/  LDS.128 R4, [UR4+0x90] ;  /* 0x00009004ff047984 */ /* 0x000e240008000c00 */
[----:B------:R-:W-:Y:S02]  /*0b70*/  FMUL R21, R15, R14 ;  /* 0x0000000e0f157220 */ /* 0x000fe40000400000 */
[----:B------:R-:W2:Y:S02]  /*0b80*/  LDS.128 R12, [UR4+0xa0] ;  /* 0x0000a004ff0c7984 */ /* 0x000ea40008000c00 */
[-C--:B------:R-:W-:Y:S01]  /*0b90*/  FFMA R26, R20, R21.reuse, R27 ;  /* 0x00000015141a7223 */ /* 0x080fe2000000001b */
[-C--:B------:R-:W-:Y:S01]  /*0ba0*/  FFMA R24, R22, R21.reuse, R29 ;  /* 0x0000001516187223 */ /* 0x080fe2000000001d */
[----:B------:R-:W-:Y:S01]  /*0bb0*/  FFMA R29, R23, R21, R28 ;  /* 0x00000015171d7223 */ /* 0x000fe2000000001c */
[----:B-1----:R-:W-:Y:S01]  /*0bc0*/  FADD R9, -R16, R9 ;  /* 0x0000000910097221 */ /* 0x002fe20000000100 */
[----:B------:R-:W-:Y:S01]  /*0bd0*/  FADD R27, -R17, R8 ;  /* 0x00000008111b7221 */ /* 0x000fe20000000100 */
[----:B------:R-:W-:-:S02]  /*0be0*/  FADD R10, -R3, R10 ;  /* 0x0000000a030a7221 */ /* 0x000fc40000000100 */
[----:B------:R-:W-:-:S04]  /*0bf0*/  FMUL R8, R9, R9 ;  /* 0x0000000909087220 */ /* 0x000fc80000400000 */
[----:B------:R-:W-:-:S04]  /*0c00*/  FFMA R25, R27, R27, R8 ;  /* 0x0000001b1b197223 */ /* 0x000fc80000000008 */
[----:B------:R-:W-:Y:S01]  /*0c10*/  FFMA R25, R10, R10, R25 ;  /* 0x0000000a0a197223 */ /* 0x000fe20000000019 */
[C---:B0-----:R-:W-:Y:S01]  /*0c20*/  FADD R21, -R16.reuse, R5 ;  /* 0x0000000510157221 */ /* 0x041fe20000000100 */
[----:B------:R-:W-:Y:S02]  /*0c30*/  FADD R4, -R17, R4 ;  /* 0x0000000411047221 */ /* 0x000fe40000000100 */
[----:B------:R-:W-:Y:S01]  /*0c40*/  FADD R8, R25, 9.9999997171806853657e-10 ;  /* 0x3089705f19087421 */ /* 0x000fe20000000000 */
[----:B------:R-:W-:Y:S01]  /*0c50*/  FMUL R5, R21, R21 ;  /* 0x0000001515057220 */ /* 0x000fe20000400000 */
[----:B--2---:R-:W-:Y:S01]  /*0c60*/  FADD R20, -R16, R13 ;  /* 0x0000000d10147221 */ /* 0x004fe20000000100 */
[----:B------:R-:W-:Y:S01]  /*0c70*/  FADD R25, -R3, R6 ;  /* 0x0000000603197221 */ /* 0x000fe20000000100 */
[----:B------:R-:W-:Y:S01]  /*0c80*/  FADD R22, -R17, R12 ;  /* 0x0000000c11167221 */ /* 0x000fe20000000100 */
[----:B------:R-:W-:Y:S01]  /*0c90*/  FSETP.GEU.AND P1, PT, |R8|, 1.175494350822287508e-38, PT ;  /* 0x008000000800780b */ /* 0x000fe20003f2e200 */
[----:B------:R-:W-:Y:S01]  /*0ca0*/  FFMA R6, R4, R4, R5 ;  /* 0x0000000404067223 */ /* 0x000fe20000000005 */
[----:B------:R-:W-:Y:S01]  /*0cb0*/  FMUL R5, R20, R20 ;  /* 0x0000001414057220 */ /* 0x000fe20000400000 */
[----:B------:R-:W-:-:S02]  /*0cc0*/  FADD R23, -R3, R14 ;  /* 0x0000000e03177221 */ /* 0x000fc40000000100 */
[----:B------:R-:W-:Y:S01]  /*0cd0*/  FFMA R6, R25, R25, R6 ;  /* 0x0000001919067223 */ /* 0x000fe20000000006 */
[----:B------:R-:W-:-:S03]  /*0ce0*/  FFMA R12, R22, R22, R5 ;  /* 0x00000016160c7223 */ /* 0x000fc60000000005 */
[----:B------:R-:W-:Y:S01]  /*0cf0*/  FADD R14, R6, 9.9999997171806853657e-10 ;  /* 0x3089705f060e7421 */ /* 0x000fe20000000000 */
[----:B------:R-:W-:-:S03]  /*0d00*/  FFMA R12, R23, R23, R12 ;  /* 0x00000017170c7223 */ /* 0x000fc6000000000c */
[----:B------:R-:W-:Y:S01]  /*0d10*/  @!P1 FMUL R8, R8, 16777216 ;  /* 0x4b80000008089820 */ /* 0x000fe20000400000 */
[----:B------:R-:W-:Y:S01]  /*0d20*/  FSETP.GEU.AND P2, PT, |R14|, 1.175494350822287508e-38, PT ;  /* 0x008000000e00780b */ /* 0x000fe20003f4e200 */
[----:B------:R-:W-:Y:S02]  /*0d30*/  FADD R5, R12, 9.9999997171806853657e-10 ;  /* 0x3089705f0c057421 */ /* 0x000fe40000000000 */
[----:B------:R-:W0:Y:S03]  /*0d40*/  MUFU.RSQ R12, R8 ;  /* 0x00000008000c7308 */ /* 0x000e260000001400 */
[----:B------:R-:W-:-:S07]  /*0d50*/  FSETP.GEU.AND P3, PT, |R5|, 1.175494350822287508e-38, PT ;  /* 0x008000000500780b */ /* 0x000fce0003f6e200 */
[----:B------:R-:W-:-:S04]  /*0d60*/  @!P2 FMUL R14, R14, 16777216 ;  /* 0x4b8000000e0ea820 */ /* 0x000fc80000400000 */
[----:B------:R-:W1:Y:S02]  /*0d70*/  MUFU.RSQ R6, R14 ;  /* 0x0000000e00067308 */ /* 0x000e640000001400 */
[----:B------:R-:W-:Y:S01]  /*0d80*/  @!P3 FMUL R5, R5, 16777216 ;  /* 0x4b8000000505b820 */ /* 0x000fe20000400000 */
[----:B0-----:R-:W-:-:S04]  /*0d90*/  @!P1 FMUL R12, R12, 4096 ;  /* 0x458000000c0c9820 */ /* 0x001fc80000400000 */
[C---:B------:R-:W-:Y:S01]  /*0da0*/  FMUL R13, R12.reuse, R12 ;  /* 0x0000000c0c0d7220 */ /* 0x040fe20000400000 */
[----:B------:R-:W0:Y:S03]  /*0db0*/  MUFU.RSQ R5, R5 ;  /* 0x0000000500057308 */ /* 0x000e260000001400 */
[----:B------:R-:W-:-:S04]  /*0dc0*/  FMUL R12, R12, R13 ;  /* 0x0000000d0c0c7220 */ /* 0x000fc80000400000 */
[----:B------:R-:W-:Y:S01]  /*0dd0*/  FMUL R11, R11, R12 ;  /* 0x0000000c0b0b7220 */ /* 0x000fe20000400000 */
[----:B-1----:R-:W-:-:S03]  /*0de0*/  @!P2 FMUL R6, R6, 4096 ;  /* 0x458000000606a820 */ /* 0x002fc60000400000 */
[-C--:B------:R-:W-:Y:S01]  /*0df0*/  FFMA R27, R27, R11.reuse, R24 ;  /* 0x0000000b1b1b7223 */ /* 0x080fe20000000018 */
[-C--:B------:R-:W-:Y:S01]  /*0e00*/  FFMA R26, R9, R11.reuse, R26 ;  /* 0x0000000b091a7223 */ /* 0x080fe2000000001a */
[----:B------:R-:W-:Y:S01]  /*0e10*/  FFMA R28, R10, R11, R29 ;  /* 0x0000000b0a1c7223 */ /* 0x000fe2000000001d */
[C---:B------:R-:W-:Y:S01]  /*0e20*/  FMUL R13, R6.reuse, R6 ;  /* 0x00000006060d7220 */ /* 0x040fe20000400000 */
[----:B------:R-:W1:Y:S01]  /*0e30*/  LDS.128 R8, [UR4+0xb0] ;  /* 0x0000b004ff087984 */ /* 0x000e620008000c00 */
[----:B0-----:R-:W-:Y:S02]  /*0e40*/  @!P3 FMUL R5, R5, 4096 ;  /* 0x458000000505b820 */ /* 0x001fe40000400000 */
[----:B------:R-:W-:Y:S02]  /*0e50*/  FMUL R12, R6, R13 ;  /* 0x0000000d060c7220 */ /* 0x000fe40000400000 */
[----:B------:R-:W-:Y:S02]  /*0e60*/  FMUL R6, R5, R5 ;  /* 0x0000000505067220 */ /* 0x000fe40000400000 */
[----:B------:R-:W-:-:S02]  /*0e70*/  FMUL R12, R7, R12 ;  /* 0x0000000c070c7220 */ /* 0x000fc40000400000 */
[----:B------:R-:W-:Y:S02]  /*0e80*/  FMUL R14, R5, R6 ;  /* 0x00000006050e7220 */ /* 0x000fe40000400000 */
[-C--:B------:R-:W-:Y:S01]  /*0e90*/  FFMA R29, R4, R12.reuse, R27 ;  /* 0x0000000c041d7223 */ /* 0x080fe2000000001b */
[-C--:B------:R-:W-:Y:S01]  /*0ea0*/  FFMA R27, R21, R12.reuse, R26 ;  /* 0x0000000c151b7223 */ /* 0x080fe2000000001a */
[----:B------:R-:W0:Y:S01]  /*0eb0*/  LDS.128 R4, [UR4+0xc0] ;  /* 0x0000c004ff047984 */ /* 0x000e220008000c00 */
[----:B------:R-:W-:Y:S01]  /*0ec0*/  FFMA R28, R25, R12, R28 ;  /* 0x0000000c191c7223 */ /* 0x000fe2000000001c */
        /* <DEDUP_REMOVED lines=3528> */
[----:B------:R-:W-:Y:S01]  /*eb50*/  FFMA R6, R4, R4, R5 ;  /* 0x0000000404067223 */ /* 0x000fe20000000005 */
[----:B------:R-:W-:Y:S01]  /*eb60*/  FSETP.GEU.AND P1, PT, |R8|, 1.175494350822287508e-38, PT ;  /* 0x008000000800780b */ /* 0x000fe20003f2e200 */
[----:B------:R-:W-:Y:S01]  /*eb70*/  FMUL R5, R20, R20 ;  /* 0x0000001414057220 */ /* 0x000fe20000400000 */
[----:B------:R-:W-:Y:S01]  /*eb80*/  FADD R23, -R3, R14 ;  /* 0x0000000e03177221 */ /* 0x000fe20000000100 */
[----:B------:R-:W-:-:S02]  /*eb90*/  FFMA R6, R25, R25, R6 ;  /* 0x0000001919067223 */ /* 0x000fc40000000006 */
[----:B------:R-:W-:Y:S02]  /*eba0*/  FFMA R12, R22, R22, R5 ;  /* 0x00000016160c7223 */ /* 0x000fe40000000005 */
[----:B------:R-:W-:Y:S02]  /*ebb0*/  FADD R14, R6, 9.9999997171806853657e-10 ;  /* 0x3089705f060e7421 */ /* 0x000fe40000000000 */
[----:B------:R-:W-:-:S03]  /*ebc0*/  FFMA R12, R23, R23, R12 ;  /* 0x00000017170c7223 */ /* 0x000fc6000000000c */
[----:B------:R-:W-:Y:S01]  /*ebd0*/  FSETP.GEU.AND P2, PT, |R14|, 1.175494350822287508e-38, PT ;  /* 0x008000000e00780b */ /* 0x000fe20003f4e200 */
[----:B------:R-:W-:Y:S01]  /*ebe0*/  @!P1 FMUL R8, R8, 16777216 ;  /* 0x4b80000008089820 */ /* 0x000fe20000400000 */
[----:B------:R-:W-:-:S03]  /*ebf0*/  FADD R5, R12, 9.9999997171806853657e-10 ;  /* 0x3089705f0c057421 */ /* 0x000fc60000000000 */
[----:B------:R-:W0:Y:S02]  /*ec00*/  MUFU.RSQ R12, R8 ;  /* 0x00000008000c7308 */ /* 0x000e240000001400 */
[----:B------:R-:W-:-:S06]  /*ec10*/  FSETP.GEU.AND P3, PT, |R5|, 1.175494350822287508e-38, PT ;  /* 0x008000000500780b */ /* 0x000fcc0003f6e200 */
[----:B------:R-:W-:-:S04]  /*ec20*/  @!P2 FMUL R14, R14, 16777216 ;  /* 0x4b8000000e0ea820 */ /* 0x000fc80000400000 */
[----:B------:R-:W1:Y:S03]  /*ec30*/  MUFU.RSQ R6, R14 ;  /* 0x0000000e00067308 */ /* 0x000e660000001400 */
        /* <DEDUP_REMOVED lines=17> */
[----:B------:R-:W-:Y:S01]  /*ed50*/  FFMA R27, R21, R12, R26 ;  /* 0x0000000c151b7223 */ /* 0x000fe2000000001a */
[----:B------:R-:W-:Y:S01]  /*ed60*/  FMUL R14, R5, R6 ;  /* 0x00000006050e7220 */ /* 0x000fe20000400000 */
[----:B------:R-:W-:Y:S01]  /*ed70*/  FFMA R28, R25, R12, R28 ;  /* 0x0000000c191c7223 */ /* 0x000fe2000000001c */
[----:B------:R-:W0:Y:S02]  /*ed80*/  LDS.128 R4, [UR4+0xd20] ;  /* 0x000d2004ff047984 */ /* 0x000e240008000c00 */
[----:B------:R-:W-:-:S02]  /*ed90*/  FMUL R21, R15, R14 ;  /* 0x0000000e0f157220 */ /* 0x000fc40000400000 */
[----:B------:R-:W2:Y:S02]  /*eda0*/  LDS.128 R12, [UR4+0xd30] ;  /* 0x000d3004ff0c7984 */ /* 0x000ea40008000c00 */
[-C--:B------:R-:W-:Y:S01]  /*edb0*/  FFMA R26, R20, R21.reuse, R27 ;  /* 0x00000015141a7223 */ /* 0x080fe2000000001b */
[-C--:B------:R-:W-:Y:S01]  /*edc0*/  FFMA R24, R22, R21.reuse, R29 ;  /* 0x0000001516187223 */ /* 0x080fe2000000001d */
[----:B------:R-:W-:Y:S01]  /*edd0*/  FFMA R29, R23, R21, R28 ;  /* 0x00000015171d7223 */ /* 0x000fe2000000001c */
[----:B-1----:R-:W-:Y:S01]  /*ede0*/  FADD R9, -R16, R9 ;  /* 0x0000000910097221 */ /* 0x002fe20000000100 */
[----:B------:R-:W-:Y:S01]  /*edf0*/  FADD R27, -R17, R8 ;  /* 0x00000008111b7221 */ /* 0x000fe20000000100 */
[----:B------:R-:W-:Y:S02]  /*ee00*/  FADD R10, -R3, R10 ;  /* 0x0000000a030a7221 */ /* 0x000fe40000000100 */
[----:B------:R-:W-:-:S04]  /*ee10*/  FMUL R8, R9, R9 ;  /* 0x0000000909087220 */ /* 0x000fc80000400000 */
[----:B------:R-:W-:Y:S01]  /*ee20*/  FFMA R25, R27, R27, R8 ;  /* 0x0000001b1b197223 */ /* 0x000fe20000000008 */
[----:B0-----:R-:W-:-:S03]  /*ee30*/  FADD R21, -R16, R5 ;  /* 0x0000000510157221 */ /* 0x001fc60000000100 */
        /* <DEDUP_REMOVED lines=16> */
[----:B------:R-:W-:Y:S01]  /*ef40*/  FADD R5, R12, 9.9999997171806853657e-10 ;  /* 0x3089705f0c057421 */ /* 0x000fe20000000000 */
[----:B------:R-:W-:-:S04]  /*ef50*/  @!P1 FMUL R8, R8, 16777216 ;  /* 0x4b80000008089820 */ /* 0x000fc80000400000 */
[----:B------:R-:W0:Y:S01]  /*ef60*/  MUFU.RSQ R12, R8 ;  /* 0x00000008000c7308 */ /* 0x000e220000001400 */
[----:B------:R-:W-:-:S05]  /*ef70*/  FSETP.GEU.AND P3, PT, |R5|, 1.175494350822287508e-38, PT ;  /* 0x008000000500780b */ /* 0x000fca0003f6e200 */
[----:B------:R-:W-:-:S04]  /*ef80*/  @!P2 FMUL R14, R14, 16777216 ;  /* 0x4b8000000e0ea820 */ /* 0x000fc80000400000 */
[----:B------:R-:W1:Y:S04]  /*ef90*/  MUFU.RSQ R6, R14 ;  /* 0x0000000e00067308 */ /* 0x000e680000001400 */
        /* <DEDUP_REMOVED lines=40> */
[----:B------:R-:W-:Y:S01]  /*f220*/  FMUL R5, R20, R20 ;  /* 0x0000001414057220 */ /* 0x000fe20000400000 */
[----:B------:R-:W-:Y:S01]  /*f230*/  FSETP.GEU.AND P1, PT, |R8|, 1.175494350822287508e-38, PT ;  /* 0x008000000800780b */ /* 0x000fe20003f2e200 */
[----:B------:R-:W-:Y:S01]  /*f240*/  FFMA R6, R25, R25, R6 ;  /* 0x0000001919067223 */ /* 0x000fe20000000006 */
[----:B------:R-:W-:Y:S01]  /*f250*/  FADD R23, -R3, R14 ;  /* 0x0000000e03177221 */ /* 0x000fe20000000100 */
[----:B------:R-:W-:-:S02]  /*f260*/  FFMA R12, R22, R22, R5 ;  /* 0x00000016160c7223 */ /* 0x000fc40000000005 */
[----:B------:R-:W-:Y:S02]  /*f270*/  FADD R14, R6, 9.9999997171806853657e-10 ;  /* 0x3089705f060e7421 */ /* 0x000fe40000000000 */
[----:B------:R-:W-:-:S03]  /*f280*/  FFMA R12, R23, R23, R12 ;  /* 0x00000017170c7223 */ /* 0x000fc6000000000c */
        /* <DEDUP_REMOVED lines=41> */
[----:B------:R-:W-:Y:S01]  /*f520*/  FMUL R5, R21, R21 ;  /* 0x0000001515057220 */ /* 0x000fe20000400000 */
[----:B--2---:R-:W-:Y:S01]  /*f530*/  FADD R20, -R16, R13 ;  /* 0x0000000d10147221 */ /* 0x004fe20000000100 */
[----:B------:R-:W-:Y:S01]  /*f540*/  FADD R8, R25, 9.9999997171806853657e-10 ;  /* 0x3089705f19087421 */ /* 0x000fe20000000000 */
        /* <DEDUP_REMOVED lines=51> */
[----:B------:R-:W-:Y:S01]  /*f880*/  FADD R25, -R3, R6 ;  /* 0x0000000603197221 */ /* 0x000fe20000000100 */
[----:B------:R-:W-:Y:S01]  /*f890*/  FMUL R5, R21, R21 ;  /* 0x0000001515057220 */ /* 0x000fe20000400000 */
[----:B------:R-:W-:Y:S01]  /*f8a0*/  FADD R8, R8, 9.9999997171806853657e-10 ;  /* 0x3089705f08087421 */ /* 0x000fe20000000000 */
[----:B--2---:R-:W-:Y:S01]  /*f8b0*/  FADD R20, -R16, R13 ;  /* 0x0000000d10147221 */ /* 0x004fe20000000100 */
[----:B------:R-:W-:Y:S01]  /*f8c0*/  FADD R23, -R17, R12 ;  /* 0x0000000c11177221 */ /* 0x000fe20000000100 */
[----:B------:R-:W-:Y:S01]  /*f8d0*/  FFMA R6, R4, R4, R5 ;  /* 0x0000000404067223 */ /* 0x000fe20000000005 */
[----:B------:R-:W-:Y:S01]  /*f8e0*/  FADD R24, -R3, R14 ;  /* 0x0000000e03187221 */ /* 0x000fe20000000100 */
[----:B------:R-:W-:Y:S01]  /*f8f0*/  FSETP.GEU.AND P1, PT, |R8|, 1.175494350822287508e-38, PT ;  /* 0x008000000800780b */ /* 0x000fe20003f2e200 */
[----:B------:R-:W-:Y:S01]  /*f900*/  FMUL R12, R20, R20 ;  /* 0x00000014140c7220 */ /* 0x000fe20000400000 */
[----:B------:R-:W-:-:S03]  /*f910*/  FFMA R6, R25, R25, R6 ;  /* 0x0000001919067223 */ /* 0x000fc60000000006 */
        /* <DEDUP_REMOVED lines=11> */
[----:B0-----:R-:W-:-:S03]  /*f9d0*/  @!P1 FMUL R12, R12, 4096 ;  /* 0x458000000c0c9820 */ /* 0x001fc60000400000 */
        /* <DEDUP_REMOVED lines=10> */
[----:B0-----:R-:W-:Y:S01]  /*fa80*/  @!P3 FMUL R5, R5, 4096 ;  /* 0x458000000505b820 */ /* 0x001fe20000400000 */
[----:B------:R-:W0:Y:S02]  /*fa90*/  LDS.128 R8, [UR4+0xdd0] ;  /* 0x000dd004ff087984 */ /* 0x000e240008000c00 */
[----:B------:R-:W-:Y:S01]  /*faa0*/  FMUL R13, R7, R6 ;  /* 0x00000006070d7220 */ /* 0x000fe20000400000 */
[----:B------:R-:W-:-:S03]  /*fab0*/  FMUL R6, R5, R5 ;  /* 0x0000000505067220 */ /* 0x000fc60000400000 */
[-C--:B------:R-:W-:Y:S01]  /*fac0*/  FFMA R22, R4, R13.reuse, R27 ;  /* 0x0000000d04167223 */ /* 0x080fe2000000001b */
        /* <DEDUP_REMOVED lines=23> */
[----:B------:R-:W-:-:S03]  /*fc40*/  FMUL R4, R20, R20 ;  /* 0x0000001414047220 */ /* 0x000fc60000400000 */
[----:B------:R-:W-:Y:S01]  /*fc50*/  FFMA R6, R24, R24, R21 ;  /* 0x0000001818067223 */ /* 0x000fe20000000015 */
[----:B------:R-:W-:Y:S01]  /*fc60*/  FADD R21, -R17, R12 ;  /* 0x0000000c11157221 */ /* 0x000fe20000000100 */
[----:B------:R-:W-:Y:S02]  /*fc70*/  FSETP.GEU.AND P1, PT, |R5|, 1.175494350822287508e-38, PT ;  /* 0x008000000500780b */ /* 0x000fe40003f2e200 */
[----:B------:R-:W-:Y:S01]  /*fc80*/  FADD R6, R6, 9.9999997171806853657e-10 ;  /* 0x3089705f06067421 */ /* 0x000fe20000000000 */
[----:B------:R-:W-:-:S04]  /*fc90*/  FFMA R13, R21, R21, R4 ;  /* 0x00000015150d7223 */ /* 0x000fc80000000004 */
[----:B------:R-:W-:Y:S01]  /*fca0*/  FSETP.GEU.AND P2, PT, |R6|, 1.175494350822287508e-38, PT ;  /* 0x008000000600780b */ /* 0x000fe20003f4e200 */
[----:B------:R-:W-:-:S04]  /*fcb0*/  FFMA R13, R22, R22, R13 ;  /* 0x00000016160d7223 */ /* 0x000fc8000000000d */
[----:B------:R-:W-:Y:S01]  /*fcc0*/  FADD R14, R13, 9.9999997171806853657e-10 ;  /* 0x3089705f0d0e7421 */ /* 0x000fe20000000000 */
[----:B------:R-:W-:-:S04]  /*fcd0*/  @!P1 FMUL R5, R5, 16777216 ;  /* 0x4b80000005059820 */ /* 0x000fc80000400000 */
[----:B------:R-:W-:Y:S01]  /*fce0*/  FSETP.GEU.AND P3, PT, |R14|, 1.175494350822287508e-38, PT ;  /* 0x008000000e00780b */ /* 0x000fe20003f6e200 */
[----:B------:R-:W0:Y:S02]  /*fcf0*/  MUFU.RSQ R12, R5 ;  /* 0x00000005000c7308 */ /* 0x000e240000001400 */
[----:B------:R-:W-:-:S06]  /*fd00*/  @!P2 FMUL R6, R6, 16777216 ;  /* 0x4b8000000606a820 */ /* 0x000fcc0000400000 */
[----:B------:R-:W1:Y:S04]  /*fd10*/  MUFU.RSQ R4, R6 ;  /* 0x0000000600047308 */ /* 0x000e680000001400 */
[----:B------:R-:W-:-:S04]  /*fd20*/  @!P3 FMUL R14, R14, 16777216 ;  /* 0x4b8000000e0eb820 */ /* 0x000fc80000400000 */
[----:B------:R-:W2:Y:S01]  /*fd30*/  MUFU.RSQ R10, R14 ;  /* 0x0000000e000a7308 */ /* 0x000ea20000001400 */
[----:B0-----:R-:W-:-:S04]  /*fd40*/  @!P1 FMUL R12, R12, 4096 ;  /* 0x458000000c0c9820 */ /* 0x001fc80000400000 */
[----:B------:R-:W-:Y:S01]  /*fd50*/  FMUL R13, R12, R12 ;  /* 0x0000000c0c0d7220 */ /* 0x000fe20000400000 */
[----:B-1----:R-:W-:-:S03]  /*fd60*/  @!P2 FMUL R4, R4, 4096 ;  /* 0x458000000404a820 */ /* 0x002fc60000400000 */
[----:B------:R-:W-:Y:S01]  /*fd70*/  FMUL R12, R12, R13 ;  /* 0x0000000d0c0c7220 */ /* 0x000fe20000400000 */
[----:B------:R-:W-:-:S03]  /*fd80*/  FMUL R5, R4, R4 ;  /* 0x0000000404057220 */ /* 0x000fc60000400000 */
[----:B------:R-:W-:Y:S01]  /*fd90*/  FMUL R12, R11, R12 ;  /* 0x0000000c0b0c7220 */ /* 0x000fe20000400000 */
[----:B------:R-:W-:Y:S01]  /*fda0*/  FMUL R4, R4, R5 ;  /* 0x0000000504047220 */ /* 0x000fe20000400000 */
[----:B--2---:R-:W-:Y:S02]  /*fdb0*/  @!P3 FMUL R10, R10, 4096 ;  /* 0x458000000a0ab820 */ /* 0x004fe40000400000 */
[-C--:B------:R-:W-:Y:S01]  /*fdc0*/  FFMA R28, R28, R12.reuse, R23 ;  /* 0x0000000c1c1c7223 */ /* 0x080fe20000000017 */
[----:B------:R-:W-:Y:S01]  /*fdd0*/  FFMA R25, R26, R12, R25 ;  /* 0x0000000c1a197223 */ /* 0x000fe20000000019 */
[----:B------:R-:W-:Y:S01]  /*fde0*/  FMUL R13, R7, R4 ;  /* 0x00000004070d7220 */ /* 0x000fe20000400000 */
[C---:B------:R-:W-:Y:S01]  /*fdf0*/  FMUL R11, R10.reuse, R10 ;  /* 0x0000000a0a0b7220 */ /* 0x040fe20000400000 */
[----:B------:R-:W0:Y:S01]  /*fe00*/  LDS.128 R4, [UR4+0xe00] ;  /* 0x000e0004ff047984 */ /* 0x000e220008000c00 */
[----:B------:R-:W-:Y:S01]  /*fe10*/  FFMA R27, R29, R12, R27 ;  /* 0x0000000c1d1b7223 */ /* 0x000fe2000000001b */
[----:B------:R-:W-:Y:S01]  /*fe20*/  FFMA R26, R9, R13, R28 ;  /* 0x0000000d091a7223 */ /* 0x000fe2000000001c */
[----:B------:R-:W-:Y:S01]  /*fe30*/  FMUL R12, R10, R11 ;  /* 0x0000000b0a0c7220 */ /* 0x000fe20000400000 */
[-C--:B------:R-:W-:Y:S01]  /*fe40*/  FFMA R25, R8, R13.reuse, R25 ;  /* 0x0000000d08197223 */ /* 0x080fe20000000019 */
[----:B------:R-:W-:Y:S01]  /*fe50*/  FFMA R27, R24, R13, R27 ;  /* 0x0000000d181b7223 */ /* 0x000fe2000000001b */
[----:B------:R-:W1:Y:S01]  /*fe60*/  LDS.128 R8, [UR4+0xe10] ;  /* 0x000e1004ff087984 */ /* 0x000e620008000c00 */
[----:B------:R-:W-:-:S03]  /*fe70*/  FMUL R24, R15, R12 ;  /* 0x0000000c0f187220 */ /* 0x000fc60000400000 */
[----:B------:R-:W2:Y:S01]  /*fe80*/  LDS.128 R12, [UR4+0xe20] ;  /* 0x000e2004ff0c7984 */ /* 0x000ea20008000c00 */
[-C--:B------:R-:W-:Y:S01]  /*fe90*/  FFMA R23, R21, R24.reuse, R26 ;  /* 0x0000001815177223 */ /* 0x080fe2000000001a */
[-C--:B------:R-:W-:Y:S01]  /*fea0*/  FFMA R20, R20, R24.reuse, R25 ;  /* 0x0000001814147223 */ /* 0x080fe20000000019 */
[----:B------:R-:W-:Y:S01]  /*feb0*/  FFMA R22, R22, R24, R27 ;  /* 0x0000001816167223 */ /* 0x000fe2000000001b */
[C---:B0-----:R-:W-:Y:S01]  /*fec0*/  FADD R21, -R16.reuse, R5 ;  /* 0x0000000510157221 */ /* 0x041fe20000000100 */
[----:B------:R-:W-:Y:S01]  /*fed0*/  FADD R4, -R17, R4 ;  /* 0x0000000411047221 */ /* 0x000fe20000000100 */
[----:B------:R-:W-:Y:S02]  /*fee0*/  FADD R25, -R3, R6 ;  /* 0x0000000603197221 */ /* 0x000fe40000000100 */
[----:B------:R-:W-:Y:S01]  /*fef0*/  FMUL R5, R21, R21 ;  /* 0x0000001515057220 */ /* 0x000fe20000400000 */
[----:B-1----:R-:W-:Y:S01]  /*ff00*/  FADD R9, -R16, R9 ;  /* 0x0000000910097221 */ /* 0x002fe20000000100 */
[----:B------:R-:W-:-:S02]  /*ff10*/  FADD R8, -R17, R8 ;  /* 0x0000000811087221 */ /* 0x000fc40000000100 */
[----:B------:R-:W-:Y:S01]  /*ff20*/  FFMA R6, R4, R4, R5 ;  /* 0x0000000404067223 */ /* 0x000fe20000000005 */
[----:B------:R-:W-:Y:S01]  /*ff30*/  FADD R10, -R3, R10 ;  /* 0x0000000a030a7221 */ /* 0x000fe20000000100 */
[----:B------:R-:W-:Y:S01]  /*ff40*/  FMUL R5, R9, R9 ;  /* 0x0000000909057220 */ /* 0x000fe20000400000 */
[----:B--2---:R-:W-:Y:S01]  /*ff50*/  FADD R13, -R16, R13 ;  /* 0x0000000d100d7221 */ /* 0x004fe20000000100 */
[----:B------:R-:W-:Y:S01]  /*ff60*/  FFMA R6, R25, R25, R6 ;  /* 0x0000001919067223 */ /* 0x000fe20000000006 */
[----:B------:R-:W-:Y:S01]  /*ff70*/  FADD R12, -R17, R12 ;  /* 0x0000000c110c7221 */ /* 0x000fe20000000100 */
[----:B------:R-:W-:Y:S01]  /*ff80*/  FFMA R5, R8, R8, R5 ;  /* 0x0000000808057223 */ /* 0x000fe20000000005 */
[----:B------:R-:W-:Y:S01]  /*ff90*/  FMUL R27, R13, R13 ;  /* 0x0000000d0d1b7220 */ /* 0x000fe20000400000 */
[----:B------:R-:W-:Y:S01]  /*ffa0*/  FADD R6, R6, 9.9999997171806853657e-10 ;  /* 0x3089705f06067421 */ /* 0x000fe20000000000 */
[----:B------:R-:W-:Y:S01]  /*ffb0*/  FADD R14, -R3, R14 ;  /* 0x0000000e030e7221 */ /* 0x000fe20000000100 */
[----:B------:R-:W-:Y:S01]  /*ffc0*/  FFMA R5, R10, R10, R5 ;  /* 0x0000000a0a057223 */ /* 0x000fe20000000005 */
[----:B------:R-:W-:-:S02]  /*ffd0*/  FFMA R27, R12, R12, R27 ;  /* 0x0000000c0c1b7223 */ /* 0x000fc4000000001b */
[----:B------:R-:W-:Y:S01]  /*ffe0*/  FSETP.GEU.AND P1, PT, |R6|, 1.175494350822287508e-38, PT ;  /* 0x008000000600780b */ /* 0x000fe20003f2e200 */
[----:B------:R-:W-:Y:S01]  /*fff0*/  FADD R28, R5, 9.9999997171806853657e-10 ;  /* 0x3089705f051c7421 */ /* 0x000fe20000000000 */
[----:B------:R-:W-:-:S04]  /*10000*/  FFMA R27, R14, R14, R27 ;  /* 0x0000000e0e1b7223 */ /* 0x000fc8000000001b */
[----:B------:R-:W-:Y:S01]  /*10010*/  FADD R29, R27, 9.9999997171806853657e-10 ;  /* 0x3089705f1b1d7421 */ /* 0x000fe20000000000 */
[----:B------:R-:W-:-:S04]  /*10020*/  FSETP.GEU.AND P2, PT, |R28|, 1.175494350822287508e-38, PT ;  /* 0x008000001c00780b */ /* 0x000fc80003f4e200 */
[----:B------:R-:W-:Y:S02]  /*10030*/  FSETP.GEU.AND P3, PT, |R29|, 1.175494350822287508e-38, PT ;  /* 0x008000001d00780b */ /* 0x000fe40003f6e200 */
[----:B------:R-:W-:-:S04]  /*10040*/  @!P1 FMUL R6, R6, 16777216 ;  /* 0x4b80000006069820 */ /* 0x000fc80000400000 */
[----:B------:R-:W0:Y:S03]  /*10050*/  MUFU.RSQ R24, R6 ;  /* 0x0000000600187308 */ /* 0x000e260000001400 */
[----:B------:R-:W-:-:S04]  /*10060*/  @!P2 FMUL R28, R28, 16777216 ;  /* 0x4b8000001c1ca820 */ /* 0x000fc80000400000 */
[----:B------:R-:W-:Y:S01]  /*10070*/  @!P3 FMUL R29, R29, 16777216 ;  /* 0x4b8000001d1db820 */ /* 0x000fe20000400000 */
[----:B------:R-:W1:Y:S08]  /*10080*/  MUFU.RSQ R26, R28 ;  /* 0x0000001c001a7308 */ /* 0x000e700000001400 */
[----:B------:R-:W2:Y:S01]  /*10090*/  MUFU.RSQ R5, R29 ;  /* 0x0000001d00057308 */ /* 0x000ea20000001400 */
[----:B0-----:R-:W-:-:S04]  /*100a0*/  @!P1 FMUL R24, R24, 4096 ;  /* 0x4580000018189820 */ /* 0x001fc80000400000 */
[----:B------:R-:W-:-:S04]  /*100b0*/  FMUL R27, R24, R24 ;  /* 0x00000018181b7220 */ /* 0x000fc80000400000 */
[----:B------:R-:W-:Y:S01]  /*100c0*/  FMUL R24, R24, R27 ;  /* 0x0000001b18187220 */ /* 0x000fe20000400000 */
[----:B-1----:R-:W-:-:S03]  /*100d0*/  @!P2 FMUL R26, R26, 4096 ;  /* 0x458000001a1aa820 */ /* 0x002fc60000400000 */
[----:B------:R-:W-:Y:S01]  /*100e0*/  FMUL R24, R7, R24 ;  /* 0x0000001807187220 */ /* 0x000fe20000400000 */
[----:B------:R-:W-:Y:S01]  /*100f0*/  FMUL R7, R26, R26 ;  /* 0x0000001a1a077220 */ /* 0x000fe20000400000 */
[----:B--2---:R-:W-:-:S03]  /*10100*/  @!P3 FMUL R5, R5, 4096 ;  /* 0x458000000505b820 */ /* 0x004fc60000400000 */
[----:B------:R-:W-:Y:S01]  /*10110*/  FMUL R26, R26, R7 ;  /* 0x000000071a1a7220 */ /* 0x000fe20000400000 */
[-C--:B------:R-:W-:Y:S01]  /*10120*/  FFMA R23, R4, R24.reuse, R23 ;  /* 0x0000001804177223 */ /* 0x080fe20000000017 */
[----:B------:R-:W-:Y:S01]  /*10130*/  FFMA R20, R21, R24, R20 ;  /* 0x0000001815147223 */ /* 0x000fe20000000014 */
[----:B------:R-:W-:Y:S01]  /*10140*/  FMUL R6, R5, R5 ;  /* 0x0000000505067220 */ /* 0x000fe20000400000 */
[----:B------:R-:W-:Y:S01]  /*10150*/  FMUL R11, R11, R26 ;  /* 0x0000001a0b0b7220 */ /* 0x000fe20000400000 */
[----:B------:R-:W-:Y:S02]  /*10160*/  FFMA R25, R25, R24, R22 ;  /* 0x0000001819197223 */ /* 0x000fe40000000016 */
[----:B------:R-:W-:Y:S01]  /*10170*/  FMUL R26, R5, R6 ;  /* 0x00000006051a7220 */ /* 0x000fe20000400000 */
[-C--:B------:R-:W-:Y:S01]  /*10180*/  FFMA R23, R8, R11.reuse, R23 ;  /* 0x0000000b08177223 */ /* 0x080fe20000000017 */
[----:B------:R-:W0:Y:S01]  /*10190*/  LDS.128 R4, [UR4+0xe30] ;  /* 0x000e3004ff047984 */ /* 0x000e220008000c00 */
[-C--:B------:R-:W-:Y:S01]  /*101a0*/  FFMA R20, R9, R11.reuse, R20 ;  /* 0x0000000b09147223 */ /* 0x080fe20000000014 */
[----:B------:R-:W-:Y:S01]  /*101b0*/  FMUL R15, R15, R26 ;  /* 0x0000001a0f0f7220 */ /* 0x000fe20000400000 */
[----:B------:R-:W-:-:S03]  /*101c0*/  FFMA R21, R10, R11, R25 ;  /* 0x0000000b0a157223 */ /* 0x000fc60000000019 */
[-C--:B------:R-:W-:Y:S01]  /*101d0*/  FFMA R25, R12, R15.reuse, R23 ;  /* 0x0000000f0c197223 */ /* 0x080fe20000000017 */
[-C--:B------:R-:W-:Y:S01]  /*101e0*/  FFMA R24, R13, R15.reuse, R20 ;  /* 0x0000000f0d187223 */ /* 0x080fe20000000014 */
[----:B------:R-:W-:Y:S01]  /*101f0*/  FFMA R21, R14, R15, R21 ;  /* 0x0000000f0e157223 */ /* 0x000fe20000000015 */
[----:B0-----:R-:W-:Y:S01]  /*10200*/  FADD R27, -R16, R5 ;  /* 0x00000005101b7221 */ /* 0x001fe20000000100 */
[----:B------:R-:W-:Y:S01]  /*10210*/  FADD R4, -R17, R4 ;  /* 0x0000000411047221 */ /* 0x000fe20000000100 */
[----:B------:R-:W-:Y:S02]  /*10220*/  FADD R28, -R3, R6 ;  /* 0x00000006031c7221 */ /* 0x000fe40000000100 */
[----:B------:R-:W-:-:S04]  /*10230*/  FMUL R5, R27, R27 ;  /* 0x0000001b1b057220 */ /* 0x000fc80000400000 */
[----:B------:R-:W-:Y:S01]  /*10240*/  FFMA R5, R4, R4, R5 ;  /* 0x0000000404057223 */ /* 0x000fe20000000005 */
[----:B------:R-:W0:Y:S03]  /*10250*/  LDS.128 R8, [UR4+0xe40] ;  /* 0x000e4004ff087984 */ /* 0x000e260008000c00 */
[----:B------:R-:W-:Y:S01]  /*10260*/  FFMA R5, R28, R28, R5 ;  /* 0x0000001c1c057223 */ /* 0x000fe20000000005 */
[----:B------:R-:W1:Y:S03]  /*10270*/  LDS.128 R12, [UR4+0xe50] ;  /* 0x000e5004ff0c7984 */ /* 0x000e660008000c00 */
[----:B------:R-:W-:-:S05]  /*10280*/  FADD R5, R5, 9.9999997171806853657e-10 ;  /* 0x3089705f05057421 */ /* 0x000fca0000000000 */
[----:B------:R-:W-:-:S13]  /*10290*/  FSETP.GEU.AND P1, PT, |R5|, 1.175494350822287508e-38, PT ;  /* 0x008000000500780b */ /* 0x000fda0003f2e200 */
[----:B------:R-:W-:-:S04]  /*102a0*/  @!P1 FMUL R5, R5, 16777216 ;  /* 0x4b80000005059820 */ /* 0x000fc80000400000 */
[----:B------:R-:W2:Y:S01]  /*102b0*/  MUFU.RSQ R6, R5 ;  /* 0x0000000500067308 */ /* 0x000ea20000001400 */
[----:B0-----:R-:W-:Y:S01]  /*102c0*/  FADD R26, -R16, R9 ;  /* 0x00000009101a7221 */ /* 0x001fe20000000100 */
[----:B------:R-:W-:Y:S01]  /*102d0*/  FADD R22, -R17, R8 ;  /* 0x0000000811167221 */ /* 0x000fe20000000100 */
[----:B------:R-:W-:Y:S02]  /*102e0*/  FADD R20, -R3, R10 ;  /* 0x0000000a03147221 */ /* 0x000fe40000000100 */
[----:B------:R-:W-:Y:S01]  /*102f0*/  FMUL R9, R26, R26 ;  /* 0x0000001a1a097220 */ /* 0x000fe20000400000 */
[----:B--2---:R-:W-:Y:S01]  /*10300*/  @!P1 FMUL R6, R6, 4096 ;  /* 0x4580000006069820 */ /* 0x004fe20000400000 */
[----:B-1----:R-:W-:Y:S01]  /*10310*/  FADD R13, -R16, R13 ;  /* 0x0000000d100d7221 */ /* 0x002fe20000000100 */
[----:B------:R-:W-:Y:S01]  /*10320*/  FADD R12, -R17, R12 ;  /* 0x0000000c110c7221 */ /* 0x000fe20000000100 */
[----:B------:R-:W-:Y:S01]  /*10330*/  FFMA R9, R22, R22, R9 ;  /* 0x0000001616097223 */ /* 0x000fe20000000009 */
[----:B------:R-:W-:-:S03]  /*10340*/  FADD R14, -R3, R14 ;  /* 0x0000000e030e7221 */ /* 0x000fc60000000100 */
[----:B------:R-:W-:-:S04]  /*10350*/  FFMA R9, R20, R20, R9 ;  /* 0x0000001414097223 */ /* 0x000fc80000000009 */
[----:B------:R-:W-:Y:S01]  /*10360*/  FADD R10, R9, 9.9999997171806853657e-10 ;  /* 0x3089705f090a7421 */ /* 0x000fe20000000000 */
[----:B------:R-:W-:-:S04]  /*10370*/  FMUL R9, R6, R6 ;  /* 0x0000000606097220 */ /* 0x000fc80000400000 */
[----:B------:R-:W-:Y:S01]  /*10380*/  FSETP.GEU.AND P2, PT, |R10|, 1.175494350822287508e-38, PT ;  /* 0x008000000a00780b */ /* 0x000fe20003f4e200 */
[----:B------:R-:W-:-:S04]  /*10390*/  FMUL R8, R6, R9 ;  /* 0x0000000906087220 */ /* 0x000fc80000400000 */
[----:B------:R-:W-:-:S04]  /*103a0*/  FMUL R8, R7, R8 ;  /* 0x0000000807087220 */ /* 0x000fc80000400000 */
[-C--:B------:R-:W-:Y:S01]  /*103b0*/  FFMA R25, R4, R8.reuse, R25 ;  /* 0x0000000804197223 */ /* 0x080fe20000000019 */
[-C--:B------:R-:W-:Y:S01]  /*103c0*/  FFMA R27, R27, R8.reuse, R24 ;  /* 0x000000081b1b7223 */ /* 0x080fe20000000018 */
[----:B------:R-:W-:Y:S02]  /*103d0*/  FFMA R21, R28, R8, R21 ;  /* 0x000000081c157223 */ /* 0x000fe40000000015 */
[----:B------:R-:W-:-:S04]  /*103e0*/  @!P2 FMUL R10, R10, 16777216 ;  /* 0x4b8000000a0aa820 */ /* 0x000fc80000400000 */
[----:B------:R-:W0:Y:S02]  /*103f0*/  MUFU.RSQ R23, R10 ;  /* 0x0000000a00177308 */ /* 0x000e240000001400 */
[----:B0-----:R-:W-:-:S04]  /*10400*/  @!P2 FMUL R23, R23, 4096 ;  /* 0x458000001717a820 */ /* 0x001fc80000400000 */
[----:B------:R-:W-:-:S04]  /*10410*/  FMUL R6, R23, R23 ;  /* 0x0000001717067220 */ /* 0x000fc80000400000 */
[----:B------:R-:W-:Y:S02]  /*10420*/  FMUL R23, R23, R6 ;  /* 0x0000000617177220 */ /* 0x000fe40000400000 */
[----:B------:R-:W0:Y:S02]  /*10430*/  LDS.128 R4, [UR4+0xe60] ;  /* 0x000e6004ff047984 */ /* 0x000e240008000c00 */
[----:B------:R-:W-:Y:S02]  /*10440*/  FMUL R23, R11, R23 ;  /* 0x000000170b177220 */ /* 0x000fe40000400000 */
[----:B------:R-:W1:Y:S02]  /*10450*/  LDS.128 R8, [UR4+0xe70] ;  /* 0x000e7004ff087984 */ /* 0x000e640008000c00 */
[----:B------:R-:W-:Y:S01]  /*10460*/  FFMA R26, R26, R23, R27 ;  /* 0x000000171a1a7223 */ /* 0x000fe2000000001b */
[----:B------:R-:W-:Y:S01]  /*10470*/  FMUL R27, R13, R13 ;  /* 0x0000000d0d1b7220 */ /* 0x000fe20000400000 */
[----:B------:R-:W-:-:S03]  /*10480*/  FFMA R25, R22, R23, R25 ;  /* 0x0000001716197223 */ /* 0x000fc60000000019 */
[----:B------:R-:W-:Y:S01]  /*10490*/  FFMA R29, R12, R12, R27 ;  /* 0x0000000c0c1d7223 */ /* 0x000fe2000000001b */
[----:B------:R-:W-:-:S03]  /*104a0*/  FFMA R27, R20, R23, R21 ;  /* 0x00000017141b7223 */ /* 0x000fc60000000015 */
[----:B------:R-:W-:-:S04]  /*104b0*/  FFMA R29, R14, R14, R29 ;  /* 0x0000000e0e1d7223 */ /* 0x000fc8000000001d */
[----:B------:R-:W-:-:S05]  /*104c0*/  FADD R28, R29, 9.9999997171806853657e-10 ;  /* 0x3089705f1d1c7421 */ /* 0x000fca0000000000 */
[----:B------:R-:W-:-:S13]  /*104d0*/  FSETP.GEU.AND P1, PT, |R28|, 1.175494350822287508e-38, PT ;  /* 0x008000001c00780b */ /* 0x000fda0003f2e200 */
[----:B------:R-:W-:Y:S01]  /*104e0*/  @!P1 FMUL R28, R28, 16777216 ;  /* 0x4b8000001c1c9820 */ /* 0x000fe20000400000 */
[C---:B0-----:R-:W-:Y:S01]  /*104f0*/  FADD R23, -R16.reuse, R5 ;  /* 0x0000000510177221 */ /* 0x041fe20000000100 */
[----:B------:R-:W-:Y:S01]  /*10500*/  FADD R4, -R17, R4 ;  /* 0x0000000411047221 */ /* 0x000fe20000000100 */
[----:B------:R-:W-:Y:S02]  /*10510*/  FADD R24, -R3, R6 ;  /* 0x0000000603187221 */ /* 0x000fe40000000100 */
[----:B------:R-:W-:Y:S01]  /*10520*/  FMUL R5, R23, R23 ;  /* 0x0000001717057220 */ /* 0x000fe20000400000 */
[----:B-1----:R-:W-:Y:S01]  /*10530*/  FADD R20, -R16, R9 ;  /* 0x0000000910147221 */ /* 0x002fe20000000100 */
[----:B------:R-:W-:Y:S01]  /*10540*/  FADD R22, -R17, R8 ;  /* 0x0000000811167221 */ /* 0x000fe20000000100 */
[----:B------:R-:W-:Y:S01]  /*10550*/  FADD R21, -R3, R10 ;  /* 0x0000000a03157221 */ /* 0x000fe20000000100 */
[----:B------:R-:W-:Y:S01]  /*10560*/  FFMA R5, R4, R4, R5 ;  /* 0x0000000404057223 */ /* 0x000fe20000000005 */
[----:B------:R-:W-:Y:S01]  /*10570*/  FMUL R9, R20, R20 ;  /* 0x0000001414097220 */ /* 0x000fe20000400000 */
[----:B------:R-:W0:Y:S02]  /*10580*/  MUFU.RSQ R8, R28 ;  /* 0x0000001c00087308 */ /* 0x000e240000001400 */
[----:B------:R-:W-:Y:S01]  /*10590*/  FFMA R5, R24, R24, R5 ;  /* 0x0000001818057223 */ /* 0x000fe20000000005 */
[----:B------:R-:W-:-:S03]  /*105a0*/  FFMA R6, R22, R22, R9 ;  /* 0x0000001616067223 */ /* 0x000fc60000000009 */
[----:B------:R-:W-:Y:S01]  /*105b0*/  FADD R10, R5, 9.9999997171806853657e-10 ;  /* 0x3089705f050a7421 */ /* 0x000fe20000000000 */
[----:B------:R-:W-:-:S04]  /*105c0*/  FFMA R6, R21, R21, R6 ;  /* 0x0000001515067223 */ /* 0x000fc80000000006 */
[----:B------:R-:W-:Y:S01]  /*105d0*/  FSETP.GEU.AND P2, PT, |R10|, 1.175494350822287508e-38, PT ;  /* 0x008000000a00780b */ /* 0x000fe20003f4e200 */
[----:B------:R-:W-:-:S05]  /*105e0*/  FADD R5, R6, 9.9999997171806853657e-10 ;  /* 0x3089705f06057421 */ /* 0x000fca0000000000 */
[----:B------:R-:W-:Y:S01]  /*105f0*/  FSETP.GEU.AND P3, PT, |R5|, 1.175494350822287508e-38, PT ;  /* 0x008000000500780b */ /* 0x000fe20003f6e200 */
[----:B0-----:R-:W-:-:S04]  /*10600*/  @!P1 FMUL R8, R8, 4096 ;  /* 0x4580000008089820 */ /* 0x001fc80000400000 */
[----:B------:R-:W-:Y:S02]  /*10610*/  FMUL R9, R8, R8 ;  /* 0x0000000808097220 */ /* 0x000fe40000400000 */
[----:B------:R-:W-:Y:S02]  /*10620*/  @!P2 FMUL R10, R10, 16777216 ;  /* 0x4b8000000a0aa820 */ /* 0x000fe40000400000 */
[----:B------:R-:W-:Y:S02]  /*10630*/  FMUL R8, R8, R9 ;  /* 0x0000000908087220 */ /* 0x000fe40000400000 */
[----:B------:R-:W0:Y:S02]  /*10640*/  MUFU.RSQ R6, R10 ;  /* 0x0000000a00067308 */ /* 0x000e240000001400 */
[----:B------:R-:W-:Y:S01]  /*10650*/  @!P3 FMUL R5, R5, 16777216 ;  /* 0x4b8000000505b820 */ /* 0x000fe20000400000 */
[----:B------:R-:W-:-:S04]  /*10660*/  FMUL R8, R15, R8 ;  /* 0x000000080f087220 */ /* 0x000fc80000400000 */
[-C--:B------:R-:W-:Y:S01]  /*10670*/  FFMA R25, R12, R8.reuse, R25 ;  /* 0x000000080c197223 */ /* 0x080fe20000000019 */
[----:B------:R-:W1:Y:S01]  /*10680*/  MUFU.RSQ R5, R5 ;  /* 0x0000000500057308 */ /* 0x000e620000001400 */
[-C--:B------:R-:W-:Y:S01]  /*10690*/  FFMA R26, R13, R8.reuse, R26 ;  /* 0x000000080d1a7223 */ /* 0x080fe2000000001a */
[----:B------:R-:W-:Y:S02]  /*106a0*/  FFMA R9, R14, R8, R27 ;  /* 0x000000080e097223 */ /* 0x000fe4000000001b */
[----:B------:R-:W2:Y:S01]  /*106b0*/  LDS.128 R12, [UR4+0xe80] ;  /* 0x000e8004ff0c7984 */ /* 0x000ea20008000c00 */
[----:B0-----:R-:W-:-:S04]  /*106c0*/  @!P2 FMUL R6, R6, 4096 ;  /* 0x458000000606a820 */ /* 0x001fc80000400000 */
[----:B------:R-:W-:Y:S01]  /*106d0*/  FMUL R29, R6, R6 ;  /* 0x00000006061d7220 */ /* 0x000fe20000400000 */
[----:B-1----:R-:W-:-:S03]  /*106e0*/  @!P3 FMUL R5, R5, 4096 ;  /* 0x458000000505b820 */ /* 0x002fc60000400000 */
[----:B------:R-:W-:Y:S01]  /*106f0*/  FMUL R28, R6, R29 ;  /* 0x0000001d061c7220 */ /* 0x000fe20000400000 */
[----:B------:R-:W-:-:S03]  /*10700*/  FMUL R6, R5, R5 ;  /* 0x0000000505067220 */ /* 0x000fc60000400000 */
[----:B------:R-:W-:Y:S01]  /*10710*/  FMUL R28, R7, R28 ;  /* 0x0000001c071c7220 */ /* 0x000fe20000400000 */
[----:B------:R-:W-:-:S03]  /*10720*/  FMUL R8, R5, R6 ;  /* 0x0000000605087220 */ /* 0x000fc60000400000 */
[-C--:B------:R-:W-:Y:S01]  /*10730*/  FFMA R27, R4, R28.reuse, R25 ;  /* 0x0000001c041b7223 */ /* 0x080fe20000000019 */
[-C--:B------:R-:W-:Y:S01]  /*10740*/  FFMA R25, R23, R28.reuse, R26 ;  /* 0x0000001c17197223 */ /* 0x080fe2000000001a */
[----:B------:R-:W0:Y:S01]  /*10750*/  LDS.128 R4, [UR4+0xe90] ;  /* 0x000e9004ff047984 */ /* 0x000e220008000c00 */
[----:B------:R-:W-:Y:S01]  /*10760*/  FFMA R28, R24, R28, R9 ;  /* 0x0000001c181c7223 */ /* 0x000fe20000000009 */
[----:B------:R-:W-:Y:S02]  /*10770*/  FMUL R23, R11, R8 ;  /* 0x000000080b177220 */ /* 0x000fe40000400000 */
[----:B------:R-:W1:Y:S02]  /*10780*/  LDS.128 R8, [UR4+0xea0] ;  /* 0x000ea004ff087984 */ /* 0x000e640008000c00 */
[-C--:B------:R-:W-:Y:S01]  /*10790*/  FFMA R24, R22, R23.reuse, R27 ;  /* 0x0000001716187223 */ /* 0x080fe2000000001b */
[-C--:B------:R-:W-:Y:S01]  /*107a0*/  FFMA R26, R20, R23.reuse, R25 ;  /* 0x00000017141a7223 */ /* 0x080fe20000000019 */
[----:B------:R-:W-:Y:S01]  /*107b0*/  FFMA R29, R21, R23, R28 ;  /* 0x00000017151d7223 */ /* 0x000fe2000000001c */
[----:B--2---:R-:W-:Y:S01]  /*107c0*/  FADD R13, -R16, R13 ;  /* 0x0000000d100d7221 */ /* 0x004fe20000000100 */
[----:B------:R-:W-:Y:S01]  /*107d0*/  FADD R27, -R17, R12 ;  /* 0x0000000c111b7221 */ /* 0x000fe20000000100 */
[----:B------:R-:W-:-:S02]  /*107e0*/  FADD R14, -R3, R14 ;  /* 0x0000000e030e7221 */ /* 0x000fc40000000100 */
[----:B------:R-:W-:-:S04]  /*107f0*/  FMUL R12, R13, R13 ;  /* 0x0000000d0d0c7220 */ /* 0x000fc80000400000 */
[----:B------:R-:W-:-:S04]  /*10800*/  FFMA R25, R27, R27, R12 ;  /* 0x0000001b1b197223 */ /* 0x000fc8000000000c */
[----:B------:R-:W-:-:S04]  /*10810*/  FFMA R25, R14, R14, R25 ;  /* 0x0000000e0e197223 */ /* 0x000fc80000000019 */
[----:B------:R-:W-:-:S05]  /*10820*/  FADD R12, R25, 9.9999997171806853657e-10 ;  /* 0x3089705f190c7421 */ /* 0x000fca0000000000 */
[----:B------:R-:W-:Y:S01]  /*10830*/  FSETP.GEU.AND P1, PT, |R12|, 1.175494350822287508e-38, PT ;  /* 0x008000000c00780b */ /* 0x000fe20003f2e200 */
        /* <DEDUP_REMOVED lines=9> */
[----:B------:R-:W-:Y:S01]  /*108d0*/  @!P1 FMUL R12, R12, 16777216 ;  /* 0x4b8000000c0c9820 */ /* 0x000fe20000400000 */
[----:B------:R-:W-:Y:S01]  /*108e0*/  FFMA R6, R25, R25, R6 ;  /* 0x0000001919067223 */ /* 0x000fe20000000006 */
[----:B------:R-:W-:-:S03]  /*108f0*/  FFMA R8, R22, R22, R5 ;  /* 0x0000001616087223 */ /* 0x000fc60000000005 */
[----:B------:R-:W-:Y:S01]  /*10900*/  FADD R10, R6, 9.9999997171806853657e-10 ;  /* 0x3089705f060a7421 */ /* 0x000fe20000000000 */
[----:B------:R-:W-:-:S04]  /*10910*/  FFMA R8, R23, R23, R8 ;  /* 0x0000001717087223 */ /* 0x000fc80000000008 */
        /* <DEDUP_REMOVED lines=14> */
[----:B------:R-:W-:Y:S01]  /*10a00*/  FFMA R28, R14, R8, R29 ;  /* 0x000000080e1c7223 */ /* 0x000fe2000000001d */
[C---:B------:R-:W-:Y:S01]  /*10a10*/  FMUL R9, R6.reuse, R6 ;  /* 0x0000000606097220 */ /* 0x040fe20000400000 */
[----:B------:R-:W-:Y:S01]  /*10a20*/  FFMA R27, R27, R8, R24 ;  /* 0x000000081b1b7223 */ /* 0x000fe20000000018 */
[----:B------:R-:W1:Y:S01]  /*10a30*/  LDS.128 R12, [UR4+0xeb0] ;  /* 0x000eb004ff0c7984 */ /* 0x000e620008000c00 */
[----:B0-----:R-:W-:Y:S01]  /*10a40*/  @!P3 FMUL R5, R5, 4096 ;  /* 0x458000000505b820 */ /* 0x001fe20000400000 */
[----:B------:R-:W-:-:S03]  /*10a50*/  FMUL R8, R6, R9 ;  /* 0x0000000906087220 */ /* 0x000fc60000400000 */
[----:B------:R-:W-:Y:S01]  /*10a60*/  FMUL R6, R5, R5 ;  /* 0x0000000505067220 */ /* 0x000fe20000400000 */
[----:B------:R-:W-:-:S03]  /*10a70*/  FMUL R8, R7, R8 ;  /* 0x0000000807087220 */ /* 0x000fc60000400000 */
[----:B------:R-:W-:Y:S01]  /*10a80*/  FMUL R10, R5, R6 ;  /* 0x00000006050a7220 */ /* 0x000fe20000400000 */
        /* <DEDUP_REMOVED lines=23> */
[----:B------:R-:W-:Y:S01]  /*10c00*/  FMUL R5, R20, R20 ;  /* 0x0000001414057220 */ /* 0x000fe20000400000 */
[----:B------:R-:W-:Y:S01]  /*10c10*/  FSETP.GEU.AND P1, PT, |R12|, 1.175494350822287508e-38, PT ;  /* 0x008000000c00780b */ /* 0x000fe20003f2e200 */
[----:B------:R-:W-:Y:S01]  /*10c20*/  FADD R23, -R3, R10 ;  /* 0x0000000a03177221 */ /* 0x000fe20000000100 */
[----:B------:R-:W-:Y:S01]  /*10c30*/  FFMA R6, R25, R25, R6 ;  /* 0x0000001919067223 */ /* 0x000fe20000000006 */
[----:B------:R-:W-:-:S03]  /*10c40*/  FFMA R8, R22, R22, R5 ;  /* 0x0000001616087223 */ /* 0x000fc60000000005 */
[----:B------:R-:W-:Y:S01]  /*10c50*/  FADD R10, R6, 9.9999997171806853657e-10 ;  /* 0x3089705f060a7421 */ /* 0x000fe20000000000 */
[----:B------:R-:W-:-:S04]  /*10c60*/  FFMA R8, R23, R23, R8 ;  /* 0x0000001717087223 */ /* 0x000fc80000000008 */
[----:B------:R-:W-:Y:S01]  /*10c70*/  FSETP.GEU.AND P2, PT, |R10|, 1.175494350822287508e-38, PT ;  /* 0x008000000a00780b */ /* 0x000fe20003f4e200 */
[----:B------:R-:W-:Y:S01]  /*10c80*/  FADD R5, R8, 9.9999997171806853657e-10 ;  /* 0x3089705f08057421 */ /* 0x000fe20000000000 */
[----:B------:R-:W-:-:S04]  /*10c90*/  @!P1 FMUL R12, R12, 16777216 ;  /* 0x4b8000000c0c9820 */ /* 0x000fc80000400000 */
        /* <DEDUP_REMOVED lines=34> */
[----:B------:R-:W-:Y:S01]  /*10ec0*/  FFMA R25, R27, R27, R12 ;  /* 0x0000001b1b197223 */ /* 0x000fe2000000000c */
[----:B0-----:R-:W-:-:S03]  /*10ed0*/  FADD R21, -R16, R5 ;  /* 0x0000000510157221 */ /* 0x001fc60000000100 */
        /* <DEDUP_REMOVED lines=142> */
[----:B------:R-:W-:Y:S01]  /*117c0*/  FMUL R8, R6, R9 ;  /* 0x0000000906087220 */ /* 0x000fe20000400000 */
[----:B------:R-:W0:Y:S02]  /*117d0*/  LDS.128 R12, [UR4+0xf70] ;  /* 0x000f7004ff0c7984 */ /* 0x000e240008000c00 */
[----:B------:R-:W-:Y:S01]  /*117e0*/  FMUL R6, R5, R5 ;  /* 0x0000000505067220 */ /* 0x000fe20000400000 */
[----:B------:R-:W-:-:S03]  /*117f0*/  FMUL R8, R7, R8 ;  /* 0x0000000807087220 */ /* 0x000fc60000400000 */
[----:B------:R-:W-:Y:S01]  /*11800*/  FMUL R10, R5, R6 ;  /* 0x00000006050a7220 */ /* 0x000fe20000400000 */
        /* <DEDUP_REMOVED lines=25> */
[----:B------:R-:W-:Y:S01]  /*119a0*/  FFMA R6, R25, R25, R6 ;  /* 0x0000001919067223 */ /* 0x000fe20000000006 */
[----:B------:R-:W-:Y:S01]  /*119b0*/  FSETP.GEU.AND P1, PT, |R12|, 1.175494350822287508e-38, PT ;  /* 0x008000000c00780b */ /* 0x000fe20003f2e200 */
[----:B------:R-:W-:Y:S02]  /*119c0*/  FFMA R5, R23, R23, R8 ;  /* 0x0000001717057223 */ /* 0x000fe40000000008 */
[----:B------:R-:W-:Y:S02]  /*119d0*/  FADD R10, R6, 9.9999997171806853657e-10 ;  /* 0x3089705f060a7421 */ /* 0x000fe40000000000 */
[----:B------:R-:W-:-:S03]  /*119e0*/  FFMA R5, R24, R24, R5 ;  /* 0x0000001818057223 */ /* 0x000fc60000000005 */
[----:B------:R-:W-:Y:S01]  /*119f0*/  FSETP.GEU.AND P2, PT, |R10|, 1.175494350822287508e-38, PT ;  /* 0x008000000a00780b */ /* 0x000fe20003f4e200 */
[----:B------:R-:W-:-:S04]  /*11a00*/  FADD R28, R5, 9.9999997171806853657e-10 ;  /* 0x3089705f051c7421 */ /* 0x000fc80000000000 */
[----:B------:R-:W-:Y:S01]  /*11a10*/  @!P1 FMUL R12, R12, 16777216 ;  /* 0x4b8000000c0c9820 */ /* 0x000fe20000400000 */
[----:B------:R-:W-:-:S03]  /*11a20*/  FSETP.GEU.AND P3, PT, |R28|, 1.175494350822287508e-38, PT ;  /* 0x008000001c00780b */ /* 0x000fc60003f6e200 */
[----:B------:R-:W0:Y:S04]  /*11a30*/  MUFU.RSQ R8, R12 ;  /* 0x0000000c00087308 */ /* 0x000e280000001400 */
[----:B------:R-:W-:-:S04]  /*11a40*/  @!P2 FMUL R10, R10, 16777216 ;  /* 0x4b8000000a0aa820 */ /* 0x000fc80000400000 */
[----:B------:R-:W1:Y:S02]  /*11a50*/  MUFU.RSQ R6, R10 ;  /* 0x0000000a00067308 */ /* 0x000e640000001400 */
[----:B------:R-:W-:-:S06]  /*11a60*/  @!P3 FMUL R28, R28, 16777216 ;  /* 0x4b8000001c1cb820 */ /* 0x000fcc0000400000 */
        /* <DEDUP_REMOVED lines=10> */
[-C--:B------:R-:W-:Y:S01]  /*11b10*/  FFMA R26, R13, R8.reuse, R26 ;  /* 0x000000080d1a7223 */ /* 0x080fe2000000001a */
[----:B------:R-:W-:Y:S01]  /*11b20*/  FFMA R8, R14, R8, R29 ;  /* 0x000000080e087223 */ /* 0x000fe2000000001d */
[----:B------:R-:W-:Y:S01]  /*11b30*/  FMUL R9, R7, R6 ;  /* 0x0000000607097220 */ /* 0x000fe20000400000 */
[----:B------:R-:W0:Y:S01]  /*11b40*/  LDS.128 R12, [UR4+0xfa0] ;  /* 0x000fa004ff0c7984 */ /* 0x000e220008000c00 */
[----:B------:R-:W-:Y:S02]  /*11b50*/  FMUL R6, R5, R5 ;  /* 0x0000000505067220 */ /* 0x000fe40000400000 */
[-C--:B------:R-:W-:Y:S01]  /*11b60*/  FFMA R22, R4, R9.reuse, R27 ;  /* 0x0000000904167223 */ /* 0x080fe2000000001b */
[-C--:B------:R-:W-:Y:S01]  /*11b70*/  FFMA R21, R21, R9.reuse, R26 ;  /* 0x0000000915157223 */ /* 0x080fe2000000001a */
[----:B------:R-:W-:Y:S01]  /*11b80*/  FMUL R10, R5, R6 ;  /* 0x00000006050a7220 */ /* 0x000fe20000400000 */
[----:B------:R-:W-:Y:S01]  /*11b90*/  FFMA R27, R25, R9, R8 ;  /* 0x00000009191b7223 */ /* 0x000fe20000000008 */
[----:B------:R-:W1:Y:S02]  /*11ba0*/  LDS.128 R4, [UR4+0xfb0] ;  /* 0x000fb004ff047984 */ /* 0x000e640008000c00 */
[----:B------:R-:W-:-:S02]  /*11bb0*/  FMUL R28, R11, R10 ;  /* 0x0000000a0b1c7220 */ /* 0x000fc40000400000 */
[----:B------:R-:W2:Y:S02]  /*11bc0*/  LDS.128 R8, [UR4+0xfc0] ;  /* 0x000fc004ff087984 */ /* 0x000ea40008000c00 */
[-C--:B------:R-:W-:Y:S01]  /*11bd0*/  FFMA R23, R23, R28.reuse, R22 ;  /* 0x0000001c17177223 */ /* 0x080fe20000000016 */
[-C--:B------:R-:W-:Y:S01]  /*11be0*/  FFMA R25, R20, R28.reuse, R21 ;  /* 0x0000001c14197223 */ /* 0x080fe20000000015 */
[----:B------:R-:W-:Y:S01]  /*11bf0*/  FFMA R27, R24, R28, R27 ;  /* 0x0000001c181b7223 */ /* 0x000fe2000000001b */
[----:B0-----:R-:W-:Y:S01]  /*11c00*/  FADD R26, -R16, R13 ;  /* 0x0000000d101a7221 */ /* 0x001fe20000000100 */
[----:B------:R-:W-:Y:S01]  /*11c10*/  FADD R28, -R17, R12 ;  /* 0x0000000c111c7221 */ /* 0x000fe20000000100 */
[----:B------:R-:W-:Y:S02]  /*11c20*/  FADD R14, -R3, R14 ;  /* 0x0000000e030e7221 */ /* 0x000fe40000000100 */
[----:B------:R-:W-:Y:S01]  /*11c30*/  FMUL R13, R26, R26 ;  /* 0x0000001a1a0d7220 */ /* 0x000fe20000400000 */
[----:B-1----:R-:W-:-:S03]  /*11c40*/  FADD R12, -R16, R5 ;  /* 0x00000005100c7221 */ /* 0x002fc60000000100 */
[----:B------:R-:W-:Y:S01]  /*11c50*/  FFMA R5, R28, R28, R13 ;  /* 0x0000001c1c057223 */ /* 0x000fe2000000000d */
[----:B------:R-:W-:Y:S01]  /*11c60*/  FADD R13, -R17, R4 ;  /* 0x00000004110d7221 */ /* 0x000fe20000000100 */
[C---:B------:R-:W-:Y:S01]  /*11c70*/  FADD R24, -R3.reuse, R6 ;  /* 0x0000000603187221 */ /* 0x040fe20000000100 */
[----:B------:R-:W-:Y:S01]  /*11c80*/  FMUL R4, R12, R12 ;  /* 0x0000000c0c047220 */ /* 0x000fe20000400000 */
[----:B------:R-:W-:Y:S01]  /*11c90*/  FFMA R5, R14, R14, R5 ;  /* 0x0000000e0e057223 */ /* 0x000fe20000000005 */
[----:B--2---:R-:W-:Y:S01]  /*11ca0*/  FADD R20, -R16, R9 ;  /* 0x0000000910147221 */ /* 0x004fe20000000100 */
[----:B------:R-:W-:Y:S01]  /*11cb0*/  FADD R22, -R3, R10 ;  /* 0x0000000a03167221 */ /* 0x000fe20000000100 */
[----:B------:R-:W-:Y:S01]  /*11cc0*/  FFMA R21, R13, R13, R4 ;  /* 0x0000000d0d157223 */ /* 0x000fe20000000004 */
[----:B------:R-:W-:Y:S01]  /*11cd0*/  FADD R5, R5, 9.9999997171806853657e-10 ;  /* 0x3089705f05057421 */ /* 0x000fe20000000000 */
[----:B------:R-:W-:Y:S02]  /*11ce0*/  FMUL R4, R20, R20 ;  /* 0x0000001414047220 */ /* 0x000fe40000400000 */
[----:B------:R-:W-:Y:S01]  /*11cf0*/  FFMA R6, R24, R24, R21 ;  /* 0x0000001818067223 */ /* 0x000fe20000000015 */
[----:B------:R-:W-:Y:S01]  /*11d00*/  FADD R21, -R17, R8 ;  /* 0x0000000811157221 */ /* 0x000fe20000000100 */
[----:B------:R-:W-:-:S02]  /*11d10*/  FSETP.GEU.AND P1, PT, |R5|, 1.175494350822287508e-38, PT ;  /* 0x008000000500780b */ /* 0x000fc40003f2e200 */
        /* <DEDUP_REMOVED lines=23> */
[----:B------:R-:W-:Y:S01]  /*11e90*/  FMUL R15, R8, R8 ;  /* 0x00000008080f7220 */ /* 0x000fe20000400000 */
[----:B------:R-:W0:Y:S01]  /*11ea0*/  LDS.128 R4, [UR4+0xfd0] ;  /* 0x000fd004ff047984 */ /* 0x000e220008000c00 */
[----:B------:R-:W-:Y:S01]  /*11eb0*/  FFMA R27, R14, R10, R27 ;  /* 0x0000000a0e1b7223 */ /* 0x000fe2000000001b */
[-C--:B------:R-:W-:Y:S01]  /*11ec0*/  FFMA R26, R13, R9.reuse, R28 ;  /* 0x000000090d1a7223 */ /* 0x080fe2000000001c */
[----:B------:R-:W-:Y:S01]  /*11ed0*/  FFMA R23, R12, R9, R23 ;  /* 0x000000090c177223 */ /* 0x000fe20000000017 */
        /* <DEDUP_REMOVED lines=47> */
[-C--:B------:R-:W-:Y:S01]  /*121d0*/  FFMA R20, R20, R7.reuse, R23 ;  /* 0x0000000714147223 */ /* 0x080fe20000000017 */
[C---:B------:R-:W-:Y:S01]  /*121e0*/  FMUL R25, R6.reuse, R6 ;  /* 0x0000000606197220 */ /* 0x040fe20000400000 */
[----:B------:R-:W-:Y:S01]  /*121f0*/  FMUL R15, R15, R26 ;  /* 0x0000001a0f0f7220 */ /* 0x000fe20000400000 */
[----:B------:R-:W-:Y:S02]  /*12200*/  FFMA R5, R5, R7, R22 ;  /* 0x0000000705057223 */ /* 0x000fe40000000016 */
[----:B------:R-:W-:Y:S01]  /*12210*/  FMUL R6, R6, R25 ;  /* 0x0000001906067220 */ /* 0x000fe20000400000 */
[-C--:B------:R-:W-:Y:S01]  /*12220*/  FFMA R21, R12, R15.reuse, R21 ;  /* 0x0000000f0c157223 */ /* 0x080fe20000000015 */
[-C--:B------:R-:W-:Y:S01]  /*12230*/  FFMA R20, R13, R15.reuse, R20 ;  /* 0x0000000f0d147223 */ /* 0x080fe20000000014 */
[----:B------:R-:W-:Y:S01]  /*12240*/  FFMA R5, R14, R15, R5 ;  /* 0x0000000f0e057223 */ /* 0x000fe20000000005 */
[----:B------:R-:W-:-:S04]  /*12250*/  FMUL R6, R11, R6 ;  /* 0x000000060b067220 */ /* 0x000fc80000400000 */
[-C--:B------:R-:W-:Y:S01]  /*12260*/  FFMA R22, R8, R6.reuse, R21 ;  /* 0x0000000608167223 */ /* 0x080fe20000000015 */
[-C--:B------:R-:W-:Y:S01]  /*12270*/  FFMA R20, R9, R6.reuse, R20 ;  /* 0x0000000609147223 */ /* 0x080fe20000000014 */
[----:B------:R-:W-:-:S07]  /*12280*/  FFMA R21, R10, R6, R5 ;  /* 0x000000060a157223 */ /* 0x000fce0000000005 */
.L_x_1:
[----:B------:R-:W-:Y:S05]  /*12290*/  BSYNC.RECONVERGENT B0 ;  /* 0x0000000000007941 */ /* 0x000fea0003800200 */
.L_x_0:
[----:B------:R-:W-:Y:S01]  /*122a0*/  BAR.SYNC.DEFER_BLOCKING 0x0 ;  /* 0x0000000000007b1d */ /* 0x000fe20000010000 */
[----:B------:R-:W-:-:S05]  /*122b0*/  IADD3 R19, PT, PT, R0, R19, RZ ;  /* 0x0000001300137210 */ /* 0x000fca0007ffe0ff */
[----:B------:R-:W-:Y:S05]  /*122c0*/  BRA.U UP0, `(.L_x_2) ;  /* 0xfffffedd00a47547 */ /* 0x000fea000b83ffff */
[----:B------:R-:W-:Y:S05]  /*122d0*/  @P0 EXIT ;  /* 0x000000000000094d */ /* 0x000fea0003800000 */
[----:B0----5:R-:W0:Y:S01]  /*122e0*/  LDC.64 R2, c[0x0][0x380] ;  /* 0x0000e000ff027b82 */ /* 0x021e220000000a00 */
[----:B------:R-:W1:Y:S01]  /*122f0*/  LDCU UR4, c[0x0][0x388] ;  /* 0x00007100ff0477ac */ /* 0x000e620008000800 */
[----:B0-----:R-:W-:-:S05]  /*12300*/  IMAD.WIDE R18, R18, 0x1c, R2 ;  /* 0x0000001c12127825 */ /* 0x001fca00078e0202 */
[----:B------:R-:W1:Y:S04]  /*12310*/  LDG.E R3, desc[UR8][R18.64+0x10] ;  /* 0x0000100812037981 */ /* 0x000e68000c1e1900 */
[----:B------:R-:W2:Y:S04]  /*12320*/  LDG.E R5, desc[UR8][R18.64+0x14] ;  /* 0x0000140812057981 */ /* 0x000ea8000c1e1900 */
[----:B------:R-:W3:Y:S04]  /*12330*/  LDG.E R0, desc[UR8][R18.64+0x18] ;  /* 0x0000180812007981 */ /* 0x000ee8000c1e1900 */
[----:B------:R-:W4:Y:S04]  /*12340*/  LDG.E R2, desc[UR8][R18.64] ;  /* 0x0000000812027981 */ /* 0x000f28000c1e1900 */
[----:B------:R-:W4:Y:S04]  /*12350*/  LDG.E R4, desc[UR8][R18.64+0x4] ;  /* 0x0000040812047981 */ /* 0x000f28000c1e1900 */
[----:B------:R-:W4:Y:S01]  /*12360*/  LDG.E R6, desc[UR8][R18.64+0x8] ;  /* 0x0000080812067981 */ /* 0x000f22000c1e1900 */
[----:B-1----:R-:W-:Y:S01]  /*12370*/  FFMA R3, R22, UR4, R3 ;  /* 0x0000000416037c23 */ /* 0x002fe20008000003 */
[----:B--2---:R-:W-:-:S04]  /*12380*/  FFMA R5, R20, UR4, R5 ;  /* 0x0000000414057c23 */ /* 0x004fc80008000005 */
[----:B------:R-:W-:Y:S01]  /*12390*/  STG.E desc[UR8][R18.64+0x10], R3 ;  /* 0x0000100312007986 */ /* 0x000fe2000c101908 */
[----:B---3--:R-:W-:-:S03]  /*123a0*/  FFMA R21, R21, UR4, R0 ;  /* 0x0000000415157c23 */ /* 0x008fc60008000000 */
[----:B------:R-:W-:Y:S01]  /*123b0*/  STG.E desc[UR8][R18.64+0x14], R5 ;  /* 0x0000140512007986 */ /* 0x000fe2000c101908 */
[----:B----4-:R-:W-:-:S03]  /*123c0*/  FFMA R7, R3, UR4, R2 ;  /* 0x0000000403077c23 */ /* 0x010fc60008000002 */
[----:B------:R-:W-:Y:S01]  /*123d0*/  STG.E desc[UR8][R18.64+0x18], R21 ;  /* 0x0000181512007986 */ /* 0x000fe2000c101908 */
[----:B------:R-:W-:-:S03]  /*123e0*/  FFMA R9, R5, UR4, R4 ;  /* 0x0000000405097c23 */ /* 0x000fc60008000004 */
[----:B------:R-:W-:Y:S01]  /*123f0*/  STG.E desc[UR8][R18.64], R7 ;  /* 0x0000000712007986 */ /* 0x000fe2000c101908 */
[----:B------:R-:W-:-:S03]  /*12400*/  FFMA R11, R21, UR4, R6 ;  /* 0x00000004150b7c23 */ /* 0x000fc60008000006 */
[----:B------:R-:W-:Y:S04]  /*12410*/  STG.E desc[UR8][R18.64+0x4], R9 ;  /* 0x0000040912007986 */ /* 0x000fe8000c101908 */
[----:B------:R-:W-:Y:S01]  /*12420*/  STG.E desc[UR8][R18.64+0x8], R11 ;  /* 0x0000080b12007986 */ /* 0x000fe2000c101908 */
[----:B------:R-:W-:Y:S05]  /*12430*/  EXIT ;  /* 0x000000000000794d */ /* 0x000fea0003800000 */
.L_x_3:
[----:B------:R-:W-:-:S00]  /*12440*/  BRA `(.L_x_3) ;  /* 0xfffffffc00fc7947 */ /* 0x000fc0000383ffff */
[----:B------:R-:W-:-:S00]  /*12450*/  NOP ;  /* 0x0000000000007918 */ /* 0x000fc00000000000 */
        /* <DEDUP_REMOVED lines=10> */
.L_x_4:


//--------------------- .nv.shared._Z15integrateBodiesP4Bodyfi --------------------------
	.section	.nv.shared._Z15integrateBodiesP4Bodyfi,"aw",@nobits
	.sectionflags	@""
	.align	16
.nv.shared._Z15integrateBodiesP4Bodyfi:
	.zero		5120


//--------------------- .nv.shared.reserved.0     --------------------------
	.section	.nv.shared.reserved.0,"aw",@nobits
	.weak		__nv_reservedSMEM_offset_0_alias
	.size		__nv_reservedSMEM_offset_0_alias, 0, 64
	.other		__nv_reservedSMEM_offset_0_alias,@"STO_CUDA_RESERVED_SHARED STV_DEFAULT"
__nv_reservedSMEM_offset_0_alias:
	.zero		0
	.zero		64


//--------------------- .nv.constant0._Z15integrateBodiesP4Bodyfi --------------------------
	.section	.nv.constant0._Z15integrateBodiesP4Bodyfi,"a",@progbits
	.sectionflags	@""
	.align	4
.nv.constant0._Z15integrateBodiesP4Bodyfi:
	.zero		912


//--------------------- SYMBOLS --------------------------

	.type		.nv.reservedSmem.offset0,@object
	.size		.nv.reservedSmem.offset0,0x4
	.type		.nv.reservedSmem.cap,@object
	.size		.nv.reservedSmem.cap,0x4
